// auto-generated by cutlass_sweep.conv — config: {"arch": "sm_100", "cluster_m": 2, "cluster_n": 1, "conv_kind": "wgrad", "dtype": "bf16", "ndim": 2, "tile_k": 32, "tile_m": 256, "tile_n": 64}
#include "cutlass/cutlass.h"
#include "cute/tensor.hpp"
#include "cutlass/kernel_hardware_info.hpp"
#include "cutlass/conv/convolution.h"
#include "cutlass/conv/dispatch_policy.hpp"
#include "cutlass/conv/collective/collective_builder.hpp"
#include "cutlass/conv/kernel/conv_universal.hpp"
#include "cutlass/conv/device/conv_universal_adapter.hpp"
#include "cutlass/epilogue/collective/collective_builder.hpp"

using namespace cute;
using Elem = cutlass::bfloat16_t;
using Acc  = float;
using LayoutAB = cutlass::layout::TensorNHWC;
using LayoutC  = cutlass::layout::TensorKCSR;
constexpr auto ConvOp = cutlass::conv::Operator::kWgrad;
using TileShape    = Shape<_256, Shape<_64>, Shape<_32>>;
using ClusterShape = Shape<_2, _1, _1>;

using CollectiveEpilogue = typename cutlass::epilogue::collective::CollectiveBuilder<
    cutlass::arch::Sm100, cutlass::arch::OpClassTensorOp,
    TileShape, ClusterShape,
    cutlass::epilogue::collective::EpilogueTileAuto,
    Acc, Acc,
    Elem, LayoutC, 128 / cutlass::sizeof_bits<Elem>::value,
    Elem, LayoutC, 128 / cutlass::sizeof_bits<Elem>::value,
    cutlass::epilogue::collective::EpilogueScheduleAuto
  >::CollectiveOp;

using CollectiveMainloop = typename cutlass::conv::collective::CollectiveBuilder<
    cutlass::arch::Sm100, cutlass::arch::OpClassTensorOp, ConvOp,
    Elem, LayoutAB, 128 / cutlass::sizeof_bits<Elem>::value,
    Elem, LayoutAB, 128 / cutlass::sizeof_bits<Elem>::value,
    Acc,
    TileShape, ClusterShape,
    cutlass::conv::collective::StageCountAutoCarveout<
        static_cast<int>(sizeof(typename CollectiveEpilogue::SharedStorage))>,
    cutlass::conv::collective::KernelScheduleAuto
  >::CollectiveOp;

using ProblemShape = cutlass::conv::ConvProblemShape<
    ConvOp, CollectiveMainloop::DispatchPolicy::NumSpatialDimensions>;
using ConvKernel = cutlass::conv::kernel::ConvUniversal<
    ProblemShape, CollectiveMainloop, CollectiveEpilogue>;
using Conv = cutlass::conv::device::ConvUniversalAdapter<ConvKernel>;

auto* _anchor = &cutlass::device_kernel<ConvKernel>;


// ===== COMPILED SASS (sm_100a) =====

	.target	sm_100a

	.elftype	@"ET_EXEC"


//--------------------- .note.nv.tkinfo           --------------------------
	.section	.note.nv.tkinfo,"",@"SHT_NOTE"
	.sectionflags	@"SHF_NOTE_NV_TKINFO"
	.tkinfo
        /*0018*/ 	.word	0x00000002
        /*0030*/ 	.string	""
        /*0030*/ 	.string	"ptxas"
        /*0030*/ 	.string	"Cuda compilation tools, release 13.0, V13.0.88"
        /*0030*/ 	.string	"Build cuda_13.0.r13.0/compiler.36424714_0"
        /*0030*/ 	.string	"-arch sm_100a -m 64 "



//--------------------- .note.nv.cuinfo           --------------------------
	.section	.note.nv.cuinfo,"",@"SHT_NOTE"
	.sectionflags	@"SHF_NOTE_NV_CUINFO"
        /*0018*/ 	.short	0x0002
        /*001a*/ 	.short	0x0064
        /*001c*/ 	.short	0x0082
	.zero		2


//--------------------- .nv.info                  --------------------------
	.section	.nv.info,"",@"SHT_CUDA_INFO"
	.align	4


	//----- nvinfo : EIATTR_REGCOUNT
	.align		4
        /*0000*/ 	.byte	0x04, 0x2f
        /*0002*/ 	.short	(.L_19 - .L_18)
	.align		4
.L_18:
        /*0004*/ 	.word	index@(_ZN7cutlass13device_kernelINS_4conv6kernel13ConvUniversalINS1_16ConvProblemShapeILNS1_8OperatorE2ELi2EEENS1_10collective14CollectiveConvINS1_47MainloopSm100TmaUmmaWarpSpecializedImplicitGemmILS5_2ELi20ELi2ELi1ELi2EN4cute5tupleIJNSA_1CILi2EEENSC_ILi1EEESE_EEEEENSB_IJNSC_ILi256EEENSB_IJNSC_ILi64EEEEEENSB_IJNSC_ILi32EEEEEEEEENS_10bfloat16_tESN_NSA_8TiledMMAINSA_8MMA_AtomIJNSA_26SM100_MMA_F16BF16_2x1SM_SSISN_SN_fLi256ELi64ELNSA_4UMMA5MajorE1ELSS_1ELNSR_7ScaleInE0ELST_0EEEEEENSA_6LayoutINSB_IJSE_SE_SE_EEENSB_IJNSC_ILi0EEESY_SY_EEEEENSB_IJNSA_10UnderscoreES11_S11_EEEEENS7_6detail27Sm100ImplicitGemmTileTraitsINSA_18SM100_TMA_2SM_LOADENSA_14ComposedLayoutINSA_7SwizzleILi3ELi4ELi3EEENSA_18smem_ptr_flag_bitsILi16EEENSW_INSB_IJSI_NSC_ILi8EEEEEENSB_IJSE_SI_EEEEEEEvEENS15_INSA_25SM100_TMA_2SM_LOAD_IM2COLENS17_INS18_ILi2ELi4ELi3EEES1B_NSW_INSB_IJSK_S1C_EEENSB_IJSE_SK_EEEEEEEvEEEENS_8epilogue10collective18CollectiveEpilogueINS1Q_23Sm100TmaWarpSpecializedILi3ELi2ELi32ELb1ELb0EEEJNSB_IJNSC_ILi128EEESJ_SL_EEENSB_IJNSW_IS1V_SE_EENSW_ISK_SE_EEEEESN_NSB_IJlNSB_IJSE_llEEESY_EEESN_S21_NS1Q_6fusion15FusionCallbacksIS1U_NS22_17LinearCombinationISN_fSN_fLNS_15FloatRoundStyleE2EEES1W_S1Z_JEEENSA_5SM1004TMEM4LOAD26SM100_TMEM_LOAD_32dp32b32xENSA_13SM90_TMA_LOADENS17_IS1J_S1B_NSW_INSB_IJS1C_SK_EEENSB_IJSK_SE_EEEEEEENSA_39AutoVectorizingCopyWithAssumedAlignmentILi128EEENSA_14SM90_TMA_STOREES2G_S2I_S2I_EEEvvEEEEvNT_6ParamsE)
        /*0008*/ 	.word	0x0000007c


	//----- nvinfo : EIATTR_FRAME_SIZE
	.align		4
.L_19:
        /*000c*/ 	.byte	0x04, 0x11
        /*000e*/ 	.short	(.L_21 - .L_20)
	.align		4
.L_20:
        /*0010*/ 	.word	index@($__internal_2_$__cuda_sm10x_tcgen05_guardrail_trap_unallocated_columns_being_dealloced)
        /*0014*/ 	.word	0x00000008


	//----- nvinfo : EIATTR_FRAME_SIZE
	.align		4
.L_21:
        /*0018*/ 	.byte	0x04, 0x11
        /*001a*/ 	.short	(.L_23 - .L_22)
	.align		4
.L_22:
        /*001c*/ 	.word	index@($__internal_1_$__cuda_sm10x_tcgen05_guardrail_trap_phase_invalid_during_alloc)
        /*0020*/ 	.word	0x00000008


	//----- nvinfo : EIATTR_FRAME_SIZE
	.align		4
.L_23:
        /*0024*/ 	.byte	0x04, 0x11
        /*0026*/ 	.short	(.L_25 - .L_24)
	.align		4
.L_24:
        /*0028*/ 	.word	index@($__internal_0_$__cuda_sm10x_tcgen05_guardrail_trap_col_being_dealloced_not_returned_by_alloc)
        /*002c*/ 	.word	0x00000008


	//----- nvinfo : EIATTR_FRAME_SIZE
	.align		4
.L_25:
        /*0030*/ 	.byte	0x04, 0x11
        /*0032*/ 	.short	(.L_27 - .L_26)
	.align		4
.L_26:
        /*0034*/ 	.word	index@(_ZN7cutlass13device_kernelINS_4conv6kernel13ConvUniversalINS1_16ConvProblemShapeILNS1_8OperatorE2ELi2EEENS1_10collective14CollectiveConvINS1_47MainloopSm100TmaUmmaWarpSpecializedImplicitGemmILS5_2ELi20ELi2ELi1ELi2EN4cute5tupleIJNSA_1CILi2EEENSC_ILi1EEESE_EEEEENSB_IJNSC_ILi256EEENSB_IJNSC_ILi64EEEEEENSB_IJNSC_ILi32EEEEEEEEENS_10bfloat16_tESN_NSA_8TiledMMAINSA_8MMA_AtomIJNSA_26SM100_MMA_F16BF16_2x1SM_SSISN_SN_fLi256ELi64ELNSA_4UMMA5MajorE1ELSS_1ELNSR_7ScaleInE0ELST_0EEEEEENSA_6LayoutINSB_IJSE_SE_SE_EEENSB_IJNSC_ILi0EEESY_SY_EEEEENSB_IJNSA_10UnderscoreES11_S11_EEEEENS7_6detail27Sm100ImplicitGemmTileTraitsINSA_18SM100_TMA_2SM_LOADENSA_14ComposedLayoutINSA_7SwizzleILi3ELi4ELi3EEENSA_18smem_ptr_flag_bitsILi16EEENSW_INSB_IJSI_NSC_ILi8EEEEEENSB_IJSE_SI_EEEEEEEvEENS15_INSA_25SM100_TMA_2SM_LOAD_IM2COLENS17_INS18_ILi2ELi4ELi3EEES1B_NSW_INSB_IJSK_S1C_EEENSB_IJSE_SK_EEEEEEEvEEEENS_8epilogue10collective18CollectiveEpilogueINS1Q_23Sm100TmaWarpSpecializedILi3ELi2ELi32ELb1ELb0EEEJNSB_IJNSC_ILi128EEESJ_SL_EEENSB_IJNSW_IS1V_SE_EENSW_ISK_SE_EEEEESN_NSB_IJlNSB_IJSE_llEEESY_EEESN_S21_NS1Q_6fusion15FusionCallbacksIS1U_NS22_17LinearCombinationISN_fSN_fLNS_15FloatRoundStyleE2EEES1W_S1Z_JEEENSA_5SM1004TMEM4LOAD26SM100_TMEM_LOAD_32dp32b32xENSA_13SM90_TMA_LOADENS17_IS1J_S1B_NSW_INSB_IJS1C_SK_EEENSB_IJSK_SE_EEEEEEENSA_39AutoVectorizingCopyWithAssumedAlignmentILi128EEENSA_14SM90_TMA_STOREES2G_S2I_S2I_EEEvvEEEEvNT_6ParamsE)
        /*0038*/ 	.word	0x00000008


	//----- nvinfo : EIATTR_MIN_STACK_SIZE
	.align		4
.L_27:
        /*003c*/ 	.byte	0x04, 0x12
        /*003e*/ 	.short	(.L_29 - .L_28)
	.align		4
.L_28:
        /*0040*/ 	.word	index@(_ZN7cutlass13device_kernelINS_4conv6kernel13ConvUniversalINS1_16ConvProblemShapeILNS1_8OperatorE2ELi2EEENS1_10collective14CollectiveConvINS1_47MainloopSm100TmaUmmaWarpSpecializedImplicitGemmILS5_2ELi20ELi2ELi1ELi2EN4cute5tupleIJNSA_1CILi2EEENSC_ILi1EEESE_EEEEENSB_IJNSC_ILi256EEENSB_IJNSC_ILi64EEEEEENSB_IJNSC_ILi32EEEEEEEEENS_10bfloat16_tESN_NSA_8TiledMMAINSA_8MMA_AtomIJNSA_26SM100_MMA_F16BF16_2x1SM_SSISN_SN_fLi256ELi64ELNSA_4UMMA5MajorE1ELSS_1ELNSR_7ScaleInE0ELST_0EEEEEENSA_6LayoutINSB_IJSE_SE_SE_EEENSB_IJNSC_ILi0EEESY_SY_EEEEENSB_IJNSA_10UnderscoreES11_S11_EEEEENS7_6detail27Sm100ImplicitGemmTileTraitsINSA_18SM100_TMA_2SM_LOADENSA_14ComposedLayoutINSA_7SwizzleILi3ELi4ELi3EEENSA_18smem_ptr_flag_bitsILi16EEENSW_INSB_IJSI_NSC_ILi8EEEEEENSB_IJSE_SI_EEEEEEEvEENS15_INSA_25SM100_TMA_2SM_LOAD_IM2COLENS17_INS18_ILi2ELi4ELi3EEES1B_NSW_INSB_IJSK_S1C_EEENSB_IJSE_SK_EEEEEEEvEEEENS_8epilogue10collective18CollectiveEpilogueINS1Q_23Sm100TmaWarpSpecializedILi3ELi2ELi32ELb1ELb0EEEJNSB_IJNSC_ILi128EEESJ_SL_EEENSB_IJNSW_IS1V_SE_EENSW_ISK_SE_EEEEESN_NSB_IJlNSB_IJSE_llEEESY_EEESN_S21_NS1Q_6fusion15FusionCallbacksIS1U_NS22_17LinearCombinationISN_fSN_fLNS_15FloatRoundStyleE2EEES1W_S1Z_JEEENSA_5SM1004TMEM4LOAD26SM100_TMEM_LOAD_32dp32b32xENSA_13SM90_TMA_LOADENS17_IS1J_S1B_NSW_INSB_IJS1C_SK_EEENSB_IJSK_SE_EEEEEEENSA_39AutoVectorizingCopyWithAssumedAlignmentILi128EEENSA_14SM90_TMA_STOREES2G_S2I_S2I_EEEvvEEEEvNT_6ParamsE)
        /*0044*/ 	.word	0x00000008
.L_29:


//--------------------- .nv.compat                --------------------------
	.section	.nv.compat,"",@"SHT_CUDA_COMPAT_INFO"
	.align	4
        /*0000*/ 	.byte	0x02, 0x09, 0x01, 0x00, 0x02, 0x02, 0x02, 0x00, 0x02, 0x05, 0x05, 0x00, 0x03, 0x07, 0x01, 0x01
        /*0010*/ 	.byte	0x02, 0x03, 0x01, 0x00, 0x02, 0x06, 0x01, 0x00, 0x04, 0x0b, 0x08, 0x00, 0x09, 0x00, 0x00, 0x00
        /*0020*/ 	.byte	0x00, 0x00, 0x00, 0x00


//--------------------- .nv.info._ZN7cutlass13device_kernelINS_4conv6kernel13ConvUniversalINS1_16ConvProblemShapeILNS1_8OperatorE2ELi2EEENS1_10collective14CollectiveConvINS1_47MainloopSm100TmaUmmaWarpSpecializedImplicitGemmILS5_2ELi20ELi2ELi1ELi2EN4cute5tupleIJNSA_1CILi2EEENSC_ILi1EEESE_EEEEENSB_IJNSC_ILi256EEENSB_IJNSC_ILi64EEEEEENSB_IJNSC_ILi32EEEEEEEEENS_10bfloat16_tESN_NSA_8TiledMMAINSA_8MMA_AtomIJNSA_26SM100_MMA_F16BF16_2x1SM_SSISN_SN_fLi256ELi64ELNSA_4UMMA5MajorE1ELSS_1ELNSR_7ScaleInE0ELST_0EEEEEENSA_6LayoutINSB_IJSE_SE_SE_EEENSB_IJNSC_ILi0EEESY_SY_EEEEENSB_IJNSA_10UnderscoreES11_S11_EEEEENS7_6detail27Sm100ImplicitGemmTileTraitsINSA_18SM100_TMA_2SM_LOADENSA_14ComposedLayoutINSA_7SwizzleILi3ELi4ELi3EEENSA_18smem_ptr_flag_bitsILi16EEENSW_INSB_IJSI_NSC_ILi8EEEEEENSB_IJSE_SI_EEEEEEEvEENS15_INSA_25SM100_TMA_2SM_LOAD_IM2COLENS17_INS18_ILi2ELi4ELi3EEES1B_NSW_INSB_IJSK_S1C_EEENSB_IJSE_SK_EEEEEEEvEEEENS_8epilogue10collective18CollectiveEpilogueINS1Q_23Sm100TmaWarpSpecializedILi3ELi2ELi32ELb1ELb0EEEJNSB_IJNSC_ILi128EEESJ_SL_EEENSB_IJNSW_IS1V_SE_EENSW_ISK_SE_EEEEESN_NSB_IJlNSB_IJSE_llEEESY_EEESN_S21_NS1Q_6fusion15FusionCallbacksIS1U_NS22_17LinearCombinationISN_fSN_fLNS_15FloatRoundStyleE2EEES1W_S1Z_JEEENSA_5SM1004TMEM4LOAD26SM100_TMEM_LOAD_32dp32b32xENSA_13SM90_TMA_LOADENS17_IS1J_S1B_NSW_INSB_IJS1C_SK_EEENSB_IJSK_SE_EEEEEEENSA_39AutoVectorizingCopyWithAssumedAlignmentILi128EEENSA_14SM90_TMA_STOREES2G_S2I_S2I_EEEvvEEEEvNT_6ParamsE --------------------------
	.section	.nv.info._ZN7cutlass13device_kernelINS_4conv6kernel13ConvUniversalINS1_16ConvProblemShapeILNS1_8OperatorE2ELi2EEENS1_10collective14CollectiveConvINS1_47MainloopSm100TmaUmmaWarpSpecializedImplicitGemmILS5_2ELi20ELi2ELi1ELi2EN4cute5tupleIJNSA_1CILi2EEENSC_ILi1EEESE_EEEEENSB_IJNSC_ILi256EEENSB_IJNSC_ILi64EEEEEENSB_IJNSC_ILi32EEEEEEEEENS_10bfloat16_tESN_NSA_8TiledMMAINSA_8MMA_AtomIJNSA_26SM100_MMA_F16BF16_2x1SM_SSISN_SN_fLi256ELi64ELNSA_4UMMA5MajorE1ELSS_1ELNSR_7ScaleInE0ELST_0EEEEEENSA_6LayoutINSB_IJSE_SE_SE_EEENSB_IJNSC_ILi0EEESY_SY_EEEEENSB_IJNSA_10UnderscoreES11_S11_EEEEENS7_6detail27Sm100ImplicitGemmTileTraitsINSA_18SM100_TMA_2SM_LOADENSA_14ComposedLayoutINSA_7SwizzleILi3ELi4ELi3EEENSA_18smem_ptr_flag_bitsILi16EEENSW_INSB_IJSI_NSC_ILi8EEEEEENSB_IJSE_SI_EEEEEEEvEENS15_INSA_25SM100_TMA_2SM_LOAD_IM2COLENS17_INS18_ILi2ELi4ELi3EEES1B_NSW_INSB_IJSK_S1C_EEENSB_IJSE_SK_EEEEEEEvEEEENS_8epilogue10collective18CollectiveEpilogueINS1Q_23Sm100TmaWarpSpecializedILi3ELi2ELi32ELb1ELb0EEEJNSB_IJNSC_ILi128EEESJ_SL_EEENSB_IJNSW_IS1V_SE_EENSW_ISK_SE_EEEEESN_NSB_IJlNSB_IJSE_llEEESY_EEESN_S21_NS1Q_6fusion15FusionCallbacksIS1U_NS22_17LinearCombinationISN_fSN_fLNS_15FloatRoundStyleE2EEES1W_S1Z_JEEENSA_5SM1004TMEM4LOAD26SM100_TMEM_LOAD_32dp32b32xENSA_13SM90_TMA_LOADENS17_IS1J_S1B_NSW_INSB_IJS1C_SK_EEENSB_IJSK_SE_EEEEEEENSA_39AutoVectorizingCopyWithAssumedAlignmentILi128EEENSA_14SM90_TMA_STOREES2G_S2I_S2I_EEEvvEEEEvNT_6ParamsE,"",@"SHT_CUDA_INFO"
	.sectionflags	@""
	.align	4


	//----- nvinfo : EIATTR_CUDA_API_VERSION
	.align		4
        /*0000*/ 	.byte	0x04, 0x37
        /*0002*/ 	.short	(.L_31 - .L_30)
.L_30:
        /*0004*/ 	.word	0x00000082


	//----- nvinfo : EIATTR_KPARAM_INFO
	.align		4
.L_31:
        /*0008*/ 	.byte	0x04, 0x17
        /*000a*/ 	.short	(.L_33 - .L_32)
.L_32:
        /*000c*/ 	.word	0x00000000
        /*0010*/ 	.short	0x0000
        /*0012*/ 	.short	0x0000
        /*0014*/ 	.byte	0x00, 0xf0, 0x01, 0x20


	//----- nvinfo : EIATTR_AT_ENTRY_FRAGMENTS
	.align		4
.L_33:
        /*0018*/ 	.byte	0x04, 0x4f
        /*001a*/ 	.short	(.L_35 - .L_34)


	//   ....[0]....
.L_34:
        /*001c*/ 	.word	0x00000007


	//----- nvinfo : EIATTR_RESERVED_SMEM_USED
	.align		4
.L_35:
        /*0020*/ 	.byte	0x01, 0x41
	.zero		2


	//----- nvinfo : EIATTR_SPARSE_MMA_MASK
	.align		4
        /*0024*/ 	.byte	0x03, 0x50
        /*0026*/ 	.short	0x0000


	//----- nvinfo : EIATTR_TCGEN05_2CTA_USED
	.align		4
        /*0028*/ 	.byte	0x01, 0x52
	.zero		2


	//----- nvinfo : EIATTR_MAXREG_COUNT
	.align		4
        /*002c*/ 	.byte	0x03, 0x1b
        /*002e*/ 	.short	0x00ff


	//----- nvinfo : EIATTR_NUM_BARRIERS
	.align		4
        /*0030*/ 	.byte	0x02, 0x4c
        /*0032*/ 	.byte	0x07
	.zero		1


	//----- nvinfo : EIATTR_EXTERNS
	.align		4
        /*0034*/ 	.byte	0x04, 0x0f
        /*0036*/ 	.short	(.L_37 - .L_36)


	//   ....[0]....
	.align		4
.L_36:
        /*0038*/ 	.word	index@(__assertfail)


	//----- nvinfo : EIATTR_MERCURY_ISA_VERSION
	.align		4
.L_37:
        /*003c*/ 	.byte	0x03, 0x5f
        /*003e*/ 	.short	0x0101


	//----- nvinfo : EIATTR_INT_WARP_WIDE_INSTR_OFFSETS
	.align		4
        /*0040*/ 	.byte	0x04, 0x31
        /*0042*/ 	.short	(.L_39 - .L_38)


	//   ....[0]....
.L_38:
        /*0044*/ 	.word	0x00000e60


	//   ....[1]....
        /*0048*/ 	.word	0x00000f10


	//   ....[2]....
        /*004c*/ 	.word	0x00004fd0


	//   ....[3]....
        /*0050*/ 	.word	0x00004ff0


	//   ....[4]....
        /*0054*/ 	.word	0x00005020


	//   ....[5]....
        /*0058*/ 	.word	0x00005fd0


	//   ....[6]....
        /*005c*/ 	.word	0x000060d0


	//   ....[7]....
        /*0060*/ 	.word	0x00006240


	//   ....[8]....
        /*0064*/ 	.word	0x00006340


	//----- nvinfo : EIATTR_COOP_GROUP_MASK_REGIDS
	.align		4
.L_39:
        /*0068*/ 	.byte	0x04, 0x29
        /*006a*/ 	.short	(.L_41 - .L_40)


	//   ....[0]....
.L_40:
        /*006c*/ 	.word	0xffffffff


	//   ....[1]....
        /*0070*/ 	.word	0xffffffff


	//   ....[2]....
        /*0074*/ 	.word	0xffffffff


	//   ....[3]....
        /*0078*/ 	.word	0xffffffff


	//   ....[4]....
        /*007c*/ 	.word	0xffffffff


	//   ....[5]....
        /*0080*/ 	.word	0xffffffff


	//   ....[6]....
        /*0084*/ 	.word	0xffffffff


	//   ....[7]....
        /*0088*/ 	.word	0xffffffff


	//   ....[8]....
        /*008c*/ 	.word	0xffffffff


	//   ....[9]....
        /*0090*/ 	.word	0xffffffff


	//   ....[10]....
        /*0094*/ 	.word	0xffffffff


	//   ....[11]....
        /*0098*/ 	.word	0xffffffff


	//   ....[12]....
        /*009c*/ 	.word	0xffffffff


	//----- nvinfo : EIATTR_COOP_GROUP_INSTR_OFFSETS
	.align		4
.L_41:
        /*00a0*/ 	.byte	0x04, 0x28
        /*00a2*/ 	.short	(.L_43 - .L_42)


	//   ....[0]....
.L_42:
        /*00a4*/ 	.word	0x000000d0


	//   ....[1]....
        /*00a8*/ 	.word	0x00000540


	//   ....[2]....
        /*00ac*/ 	.word	0x00000910


	//   ....[3]....
        /*00b0*/ 	.word	0x00000a90


	//   ....[4]....
        /*00b4*/ 	.word	0x00000b90


	//   ....[5]....
        /*00b8*/ 	.word	0x00000ce0


	//   ....[6]....
        /*00bc*/ 	.word	0x00000f80


	//   ....[7]....
        /*00c0*/ 	.word	0x00002970


	//   ....[8]....
        /*00c4*/ 	.word	0x00003fb0


	//   ....[9]....
        /*00c8*/ 	.word	0x00004480


	//   ....[10]....
        /*00cc*/ 	.word	0x000044b0


	//   ....[11]....
        /*00d0*/ 	.word	0x00004ef0


	//   ....[12]....
        /*00d4*/ 	.word	0x000050f0


	//----- nvinfo : EIATTR_VRC_CTA_INIT_COUNT
	.align		4
.L_43:
        /*00d8*/ 	.byte	0x02, 0x4a
        /*00da*/ 	.byte	0x80
	.zero		1


	//----- nvinfo : EIATTR_SYSCALL_OFFSETS
	.align		4
        /*00dc*/ 	.byte	0x04, 0x46
        /*00de*/ 	.short	(.L_45 - .L_44)


	//   ....[0]....
.L_44:
        /*00e0*/ 	.word	0x00007470


	//   ....[1]....
        /*00e4*/ 	.word	0x00007560


	//   ....[2]....
        /*00e8*/ 	.word	0x00007dc0


	//   ....[3]....
        /*00ec*/ 	.word	0x00008a90


	//----- nvinfo : EIATTR_MBARRIER_INSTR_OFFSETS
	.align		4
.L_45:
        /*00f0*/ 	.byte	0x04, 0x39
        /*00f2*/ 	.short	(.L_47 - .L_46)


	//   ....[0]....
.L_46:
        /*00f4*/ 	.word	0x00000670
        /*00f8*/ 	.word	0x000000ff
        /*00fc*/ 	.word	0x00000000
        /*0100*/ 	.short	0x0100
        /*0102*/ 	.byte	0x04
	.zero		1


	//   ....[1]....
        /*0104*/ 	.word	0x00000680
        /*0108*/ 	.word	0x000000ff
        /*010c*/ 	.word	0x000000a0
        /*0110*/ 	.short	0x0100
        /*0112*/ 	.byte	0x04
	.zero		1


	//   ....[2]....
        /*0114*/ 	.word	0x00000690
        /*0118*/ 	.word	0x000000ff
        /*011c*/ 	.word	0x00000008
        /*0120*/ 	.short	0x0100
        /*0122*/ 	.byte	0x04
	.zero		1


	//   ....[3]....
        /*0124*/ 	.word	0x000006a0
        /*0128*/ 	.word	0x000000ff
        /*012c*/ 	.word	0x000000a8
        /*0130*/ 	.short	0x0100
        /*0132*/ 	.byte	0x04
	.zero		1


	//   ....[4]....
        /*0134*/ 	.word	0x000006b0
        /*0138*/ 	.word	0x000000ff
        /*013c*/ 	.word	0x00000010
        /*0140*/ 	.short	0x0100
        /*0142*/ 	.byte	0x04
	.zero		1


	//   ....[5]....
        /*0144*/ 	.word	0x000006c0
        /*0148*/ 	.word	0x000000ff
        /*014c*/ 	.word	0x000000b0
        /*0150*/ 	.short	0x0100
        /*0152*/ 	.byte	0x04
	.zero		1


	//   ....[6]....
        /*0154*/ 	.word	0x000006d0
        /*0158*/ 	.word	0x000000ff
        /*015c*/ 	.word	0x00000018
        /*0160*/ 	.short	0x0100
        /*0162*/ 	.byte	0x04
	.zero		1


	//   ....[7]....
        /*0164*/ 	.word	0x000006e0
        /*0168*/ 	.word	0x000000ff
        /*016c*/ 	.word	0x000000b8
        /*0170*/ 	.short	0x0100
        /*0172*/ 	.byte	0x04
	.zero		1


	//   ....[8]....
        /*0174*/ 	.word	0x000006f0
        /*0178*/ 	.word	0x000000ff
        /*017c*/ 	.word	0x00000020
        /*0180*/ 	.short	0x0100
        /*0182*/ 	.byte	0x04
	.zero		1


	//   ....[9]....
        /*0184*/ 	.word	0x00000700
        /*0188*/ 	.word	0x000000ff
        /*018c*/ 	.word	0x000000c0
        /*0190*/ 	.short	0x0100
        /*0192*/ 	.byte	0x04
	.zero		1


	//   ....[10]....
        /*0194*/ 	.word	0x00000710
        /*0198*/ 	.word	0x000000ff
        /*019c*/ 	.word	0x00000028
        /*01a0*/ 	.short	0x0100
        /*01a2*/ 	.byte	0x04
	.zero		1


	//   ....[11]....
        /*01a4*/ 	.word	0x00000720
        /*01a8*/ 	.word	0x000000ff
        /*01ac*/ 	.word	0x000000c8
        /*01b0*/ 	.short	0x0100
        /*01b2*/ 	.byte	0x04
	.zero		1


	//   ....[12]....
        /*01b4*/ 	.word	0x00000730
        /*01b8*/ 	.word	0x000000ff
        /*01bc*/ 	.word	0x00000030
        /*01c0*/ 	.short	0x0100
        /*01c2*/ 	.byte	0x04
	.zero		1


	//   ....[13]....
        /*01c4*/ 	.word	0x00000740
        /*01c8*/ 	.word	0x000000ff
        /*01cc*/ 	.word	0x000000d0
        /*01d0*/ 	.short	0x0100
        /*01d2*/ 	.byte	0x04
	.zero		1


	//   ....[14]....
        /*01d4*/ 	.word	0x00000750
        /*01d8*/ 	.word	0x000000ff
        /*01dc*/ 	.word	0x00000038
        /*01e0*/ 	.short	0x0100
        /*01e2*/ 	.byte	0x04
	.zero		1


	//   ....[15]....
        /*01e4*/ 	.word	0x00000760
        /*01e8*/ 	.word	0x000000ff
        /*01ec*/ 	.word	0x000000d8
        /*01f0*/ 	.short	0x0100
        /*01f2*/ 	.byte	0x04
	.zero		1


	//   ....[16]....
        /*01f4*/ 	.word	0x00000770
        /*01f8*/ 	.word	0x000000ff
        /*01fc*/ 	.word	0x00000040
        /*0200*/ 	.short	0x0100
        /*0202*/ 	.byte	0x04
	.zero		1


	//   ....[17]....
        /*0204*/ 	.word	0x00000780
        /*0208*/ 	.word	0x000000ff
        /*020c*/ 	.word	0x000000e0
        /*0210*/ 	.short	0x0100
        /*0212*/ 	.byte	0x04
	.zero		1


	//   ....[18]....
        /*0214*/ 	.word	0x00000790
        /*0218*/ 	.word	0x000000ff
        /*021c*/ 	.word	0x00000048
        /*0220*/ 	.short	0x0100
        /*0222*/ 	.byte	0x04
	.zero		1


	//   ....[19]....
        /*0224*/ 	.word	0x000007a0
        /*0228*/ 	.word	0x000000ff
        /*022c*/ 	.word	0x000000e8
        /*0230*/ 	.short	0x0100
        /*0232*/ 	.byte	0x04
	.zero		1


	//   ....[20]....
        /*0234*/ 	.word	0x000007b0
        /*0238*/ 	.word	0x000000ff
        /*023c*/ 	.word	0x00000050
        /*0240*/ 	.short	0x0100
        /*0242*/ 	.byte	0x04
	.zero		1


	//   ....[21]....
        /*0244*/ 	.word	0x000007c0
        /*0248*/ 	.word	0x000000ff
        /*024c*/ 	.word	0x000000f0
        /*0250*/ 	.short	0x0100
        /*0252*/ 	.byte	0x04
	.zero		1


	//   ....[22]....
        /*0254*/ 	.word	0x000007d0
        /*0258*/ 	.word	0x000000ff
        /*025c*/ 	.word	0x00000058
        /*0260*/ 	.short	0x0100
        /*0262*/ 	.byte	0x04
	.zero		1


	//   ....[23]....
        /*0264*/ 	.word	0x000007e0
        /*0268*/ 	.word	0x000000ff
        /*026c*/ 	.word	0x000000f8
        /*0270*/ 	.short	0x0100
        /*0272*/ 	.byte	0x04
	.zero		1


	//   ....[24]....
        /*0274*/ 	.word	0x000007f0
        /*0278*/ 	.word	0x000000ff
        /*027c*/ 	.word	0x00000060
        /*0280*/ 	.short	0x0100
        /*0282*/ 	.byte	0x04
	.zero		1


	//   ....[25]....
        /*0284*/ 	.word	0x00000800
        /*0288*/ 	.word	0x000000ff
        /*028c*/ 	.word	0x00000100
        /*0290*/ 	.short	0x0100
        /*0292*/ 	.byte	0x04
	.zero		1


	//   ....[26]....
        /*0294*/ 	.word	0x00000810
        /*0298*/ 	.word	0x000000ff
        /*029c*/ 	.word	0x00000068
        /*02a0*/ 	.short	0x0100
        /*02a2*/ 	.byte	0x04
	.zero		1


	//   ....[27]....
        /*02a4*/ 	.word	0x00000820
        /*02a8*/ 	.word	0x000000ff
        /*02ac*/ 	.word	0x00000108
        /*02b0*/ 	.short	0x0100
        /*02b2*/ 	.byte	0x04
	.zero		1


	//   ....[28]....
        /*02b4*/ 	.word	0x00000830
        /*02b8*/ 	.word	0x000000ff
        /*02bc*/ 	.word	0x00000070
        /*02c0*/ 	.short	0x0100
        /*02c2*/ 	.byte	0x04
	.zero		1


	//   ....[29]....
        /*02c4*/ 	.word	0x00000840
        /*02c8*/ 	.word	0x000000ff
        /*02cc*/ 	.word	0x00000110
        /*02d0*/ 	.short	0x0100
        /*02d2*/ 	.byte	0x04
	.zero		1


	//   ....[30]....
        /*02d4*/ 	.word	0x00000850
        /*02d8*/ 	.word	0x000000ff
        /*02dc*/ 	.word	0x00000078
        /*02e0*/ 	.short	0x0100
        /*02e2*/ 	.byte	0x04
	.zero		1


	//   ....[31]....
        /*02e4*/ 	.word	0x00000860
        /*02e8*/ 	.word	0x000000ff
        /*02ec*/ 	.word	0x00000118
        /*02f0*/ 	.short	0x0100
        /*02f2*/ 	.byte	0x04
	.zero		1


	//   ....[32]....
        /*02f4*/ 	.word	0x00000870
        /*02f8*/ 	.word	0x000000ff
        /*02fc*/ 	.word	0x00000080
        /*0300*/ 	.short	0x0100
        /*0302*/ 	.byte	0x04
	.zero		1


	//   ....[33]....
        /*0304*/ 	.word	0x00000880
        /*0308*/ 	.word	0x000000ff
        /*030c*/ 	.word	0x00000120
        /*0310*/ 	.short	0x0100
        /*0312*/ 	.byte	0x04
	.zero		1


	//   ....[34]....
        /*0314*/ 	.word	0x00000890
        /*0318*/ 	.word	0x000000ff
        /*031c*/ 	.word	0x00000088
        /*0320*/ 	.short	0x0100
        /*0322*/ 	.byte	0x04
	.zero		1


	//   ....[35]....
        /*0324*/ 	.word	0x000008a0
        /*0328*/ 	.word	0x000000ff
        /*032c*/ 	.word	0x00000128
        /*0330*/ 	.short	0x0100
        /*0332*/ 	.byte	0x04
	.zero		1


	//   ....[36]....
        /*0334*/ 	.word	0x000008b0
        /*0338*/ 	.word	0x000000ff
        /*033c*/ 	.word	0x00000090
        /*0340*/ 	.short	0x0100
        /*0342*/ 	.byte	0x04
	.zero		1


	//   ....[37]....
        /*0344*/ 	.word	0x000008c0
        /*0348*/ 	.word	0x000000ff
        /*034c*/ 	.word	0x00000130
        /*0350*/ 	.short	0x0100
        /*0352*/ 	.byte	0x04
	.zero		1


	//   ....[38]....
        /*0354*/ 	.word	0x000008d0
        /*0358*/ 	.word	0x000000ff
        /*035c*/ 	.word	0x00000098
        /*0360*/ 	.short	0x0100
        /*0362*/ 	.byte	0x04
	.zero		1


	//   ....[39]....
        /*0364*/ 	.word	0x000008e0
        /*0368*/ 	.word	0x000000ff
        /*036c*/ 	.word	0x00000138
        /*0370*/ 	.short	0x0100
        /*0372*/ 	.byte	0x04
	.zero		1


	//   ....[40]....
        /*0374*/ 	.word	0x00000a20
        /*0378*/ 	.word	0x000000ff
        /*037c*/ 	.word	0x00000140
        /*0380*/ 	.short	0x0100
        /*0382*/ 	.byte	0x04
	.zero		1


	//   ....[41]....
        /*0384*/ 	.word	0x00000a30
        /*0388*/ 	.word	0x000000ff
        /*038c*/ 	.word	0x00000158
        /*0390*/ 	.short	0x0100
        /*0392*/ 	.byte	0x04
	.zero		1


	//   ....[42]....
        /*0394*/ 	.word	0x00000a40
        /*0398*/ 	.word	0x000000ff
        /*039c*/ 	.word	0x00000148
        /*03a0*/ 	.short	0x0100
        /*03a2*/ 	.byte	0x04
	.zero		1


	//   ....[43]....
        /*03a4*/ 	.word	0x00000a50
        /*03a8*/ 	.word	0x000000ff
        /*03ac*/ 	.word	0x00000160
        /*03b0*/ 	.short	0x0100
        /*03b2*/ 	.byte	0x04
	.zero		1


	//   ....[44]....
        /*03b4*/ 	.word	0x00000a60
        /*03b8*/ 	.word	0x000000ff
        /*03bc*/ 	.word	0x00000150
        /*03c0*/ 	.short	0x0100
        /*03c2*/ 	.byte	0x04
	.zero		1


	//   ....[45]....
        /*03c4*/ 	.word	0x00000a70
        /*03c8*/ 	.word	0x000000ff
        /*03cc*/ 	.word	0x00000168
        /*03d0*/ 	.short	0x0100
        /*03d2*/ 	.byte	0x04
	.zero		1


	//   ....[46]....
        /*03d4*/ 	.word	0x00000b60
        /*03d8*/ 	.word	0x000000ff
        /*03dc*/ 	.word	0x00000170
        /*03e0*/ 	.short	0x0100
        /*03e2*/ 	.byte	0x04
	.zero		1


	//   ....[47]....
        /*03e4*/ 	.word	0x00000b70
        /*03e8*/ 	.word	0x000000ff
        /*03ec*/ 	.word	0x00000178
        /*03f0*/ 	.short	0x0100
        /*03f2*/ 	.byte	0x04
	.zero		1


	//   ....[48]....
        /*03f4*/ 	.word	0x00000cb0
        /*03f8*/ 	.word	0x000000ff
        /*03fc*/ 	.word	0x00000180
        /*0400*/ 	.short	0x0100
        /*0402*/ 	.byte	0x06
	.zero		1


	//   ....[49]....
        /*0404*/ 	.word	0x00000cc0
        /*0408*/ 	.word	0x000000ff
        /*040c*/ 	.word	0x00000188
        /*0410*/ 	.short	0x0100
        /*0412*/ 	.byte	0x06
	.zero		1


	//   ....[50]....
        /*0414*/ 	.word	0x00000e00
        /*0418*/ 	.word	0x000000ff
        /*041c*/ 	.word	0x00000190
        /*0420*/ 	.short	0x0100
        /*0422*/ 	.byte	0x04
	.zero		1


	//   ....[51]....
        /*0424*/ 	.word	0x00000e10
        /*0428*/ 	.word	0x000000ff
        /*042c*/ 	.word	0x000001a0
        /*0430*/ 	.short	0x0100
        /*0432*/ 	.byte	0x04
	.zero		1


	//   ....[52]....
        /*0434*/ 	.word	0x00000e20
        /*0438*/ 	.word	0x000000ff
        /*043c*/ 	.word	0x00000198
        /*0440*/ 	.short	0x0100
        /*0442*/ 	.byte	0x04
	.zero		1


	//   ....[53]....
        /*0444*/ 	.word	0x00000e30
        /*0448*/ 	.word	0x000000ff
        /*044c*/ 	.word	0x000001a8
        /*0450*/ 	.short	0x0100
        /*0452*/ 	.byte	0x04
	.zero		1


	//   ....[54]....
        /*0454*/ 	.word	0x00000f30
        /*0458*/ 	.word	0x000000ff
        /*045c*/ 	.word	0x000001b0
        /*0460*/ 	.short	0x0100
        /*0462*/ 	.byte	0x06
	.zero		1


	//   ....[55]....
        /*0464*/ 	.word	0x00001d30
        /*0468*/ 	.word	0x000000ff
        /*046c*/ 	.word	0x000000a0
        /*0470*/ 	.short	0x010a
        /*0472*/ 	.byte	0x06
	.zero		1


	//   ....[56]....
        /*0474*/ 	.word	0x00002040
        /*0478*/ 	.word	0x000000ff
        /*047c*/ 	.word	0x000000a0
        /*0480*/ 	.short	0x010a
        /*0482*/ 	.byte	0x0b
	.zero		1


	//   ....[57]....
        /*0484*/ 	.word	0x000021f0
        /*0488*/ 	.word	0x000000ff
        /*048c*/ 	.word	0x000000a0
        /*0490*/ 	.short	0x010a
        /*0492*/ 	.byte	0x08
	.zero		1


	//   ....[58]....
        /*0494*/ 	.word	0x00002420
        /*0498*/ 	.word	0x000000ff
        /*049c*/ 	.word	0x00000178
        /*04a0*/ 	.short	0x0101
        /*04a2*/ 	.byte	0x1b
	.zero		1


	//   ....[59]....
        /*04a4*/ 	.word	0x00002450
        /*04a8*/ 	.word	0x000000ff
        /*04ac*/ 	.word	0x000000a0
        /*04b0*/ 	.short	0x010a
        /*04b2*/ 	.byte	0x04
	.zero		1


	//   ....[60]....
        /*04b4*/ 	.word	0x000025a0
        /*04b8*/ 	.word	0x000000ff
        /*04bc*/ 	.word	0x000000a0
        /*04c0*/ 	.short	0x010a
        /*04c2*/ 	.byte	0x15
	.zero		1


	//   ....[61]....
        /*04c4*/ 	.word	0x00002750
        /*04c8*/ 	.word	0x000000ff
        /*04cc*/ 	.word	0x000000a0
        /*04d0*/ 	.short	0x010a
        /*04d2*/ 	.byte	0x08
	.zero		1


	//   ....[62]....
        /*04d4*/ 	.word	0x00002980
        /*04d8*/ 	.word	0x000000ff
        /*04dc*/ 	.word	0x00000180
        /*04e0*/ 	.short	0x010a
        /*04e2*/ 	.byte	0x1b
	.zero		1


	//   ....[63]....
        /*04e4*/ 	.word	0x00002a40
        /*04e8*/ 	.word	0x000000ff
        /*04ec*/ 	.word	0x00000000
        /*04f0*/ 	.short	0x0101
        /*04f2*/ 	.byte	0x04
	.zero		1


	//   ....[64]....
        /*04f4*/ 	.word	0x00003030
        /*04f8*/ 	.word	0x000000ff
        /*04fc*/ 	.word	0x00000000
        /*0500*/ 	.short	0x010a
        /*0502*/ 	.byte	0x04
	.zero		1


	//   ....[65]....
        /*0504*/ 	.word	0x000030d0
        /*0508*/ 	.word	0x000000ff
        /*050c*/ 	.word	0x00000000
        /*0510*/ 	.short	0x010a
        /*0512*/ 	.byte	0x05
	.zero		1


	//   ....[66]....
        /*0514*/ 	.word	0x00003170
        /*0518*/ 	.word	0x000000ff
        /*051c*/ 	.word	0x00000000
        /*0520*/ 	.short	0x010a
        /*0522*/ 	.byte	0x05
	.zero		1


	//   ....[67]....
        /*0524*/ 	.word	0x00003210
        /*0528*/ 	.word	0x000000ff
        /*052c*/ 	.word	0x00000000
        /*0530*/ 	.short	0x010a
        /*0532*/ 	.byte	0x05
	.zero		1


	//   ....[68]....
        /*0534*/ 	.word	0x000032b0
        /*0538*/ 	.word	0x000000ff
        /*053c*/ 	.word	0x00000000
        /*0540*/ 	.short	0x010a
        /*0542*/ 	.byte	0x05
	.zero		1


	//   ....[69]....
        /*0544*/ 	.word	0x00003350
        /*0548*/ 	.word	0x000000ff
        /*054c*/ 	.word	0x00000000
        /*0550*/ 	.short	0x010a
        /*0552*/ 	.byte	0x05
	.zero		1


	//   ....[70]....
        /*0554*/ 	.word	0x000033f0
        /*0558*/ 	.word	0x000000ff
        /*055c*/ 	.word	0x00000000
        /*0560*/ 	.short	0x010a
        /*0562*/ 	.byte	0x05
	.zero		1


	//   ....[71]....
        /*0564*/ 	.word	0x00003490
        /*0568*/ 	.word	0x000000ff
        /*056c*/ 	.word	0x00000000
        /*0570*/ 	.short	0x010a
        /*0572*/ 	.byte	0x05
	.zero		1


	//   ....[72]....
        /*0574*/ 	.word	0x00003530
        /*0578*/ 	.word	0x000000ff
        /*057c*/ 	.word	0x00000000
        /*0580*/ 	.short	0x010a
        /*0582*/ 	.byte	0x05
	.zero		1


	//   ....[73]....
        /*0584*/ 	.word	0x000035d0
        /*0588*/ 	.word	0x000000ff
        /*058c*/ 	.word	0x00000000
        /*0590*/ 	.short	0x010a
        /*0592*/ 	.byte	0x05
	.zero		1


	//   ....[74]....
        /*0594*/ 	.word	0x00003670
        /*0598*/ 	.word	0x000000ff
        /*059c*/ 	.word	0x00000000
        /*05a0*/ 	.short	0x010a
        /*05a2*/ 	.byte	0x05
	.zero		1


	//   ....[75]....
        /*05a4*/ 	.word	0x00003710
        /*05a8*/ 	.word	0x000000ff
        /*05ac*/ 	.word	0x00000000
        /*05b0*/ 	.short	0x010a
        /*05b2*/ 	.byte	0x05
	.zero		1


	//   ....[76]....
        /*05b4*/ 	.word	0x000037b0
        /*05b8*/ 	.word	0x000000ff
        /*05bc*/ 	.word	0x00000000
        /*05c0*/ 	.short	0x010a
        /*05c2*/ 	.byte	0x05
	.zero		1


	//   ....[77]....
        /*05c4*/ 	.word	0x00003850
        /*05c8*/ 	.word	0x000000ff
        /*05cc*/ 	.word	0x00000000
        /*05d0*/ 	.short	0x010a
        /*05d2*/ 	.byte	0x05
	.zero		1


	//   ....[78]....
        /*05d4*/ 	.word	0x000038f0
        /*05d8*/ 	.word	0x000000ff
        /*05dc*/ 	.word	0x00000000
        /*05e0*/ 	.short	0x010a
        /*05e2*/ 	.byte	0x05
	.zero		1


	//   ....[79]....
        /*05e4*/ 	.word	0x00003990
        /*05e8*/ 	.word	0x000000ff
        /*05ec*/ 	.word	0x00000000
        /*05f0*/ 	.short	0x010a
        /*05f2*/ 	.byte	0x05
	.zero		1


	//   ....[80]....
        /*05f4*/ 	.word	0x00003a30
        /*05f8*/ 	.word	0x000000ff
        /*05fc*/ 	.word	0x00000000
        /*0600*/ 	.short	0x010a
        /*0602*/ 	.byte	0x05
	.zero		1


	//   ....[81]....
        /*0604*/ 	.word	0x00003ad0
        /*0608*/ 	.word	0x000000ff
        /*060c*/ 	.word	0x00000000
        /*0610*/ 	.short	0x010a
        /*0612*/ 	.byte	0x05
	.zero		1


	//   ....[82]....
        /*0614*/ 	.word	0x00003b70
        /*0618*/ 	.word	0x000000ff
        /*061c*/ 	.word	0x00000000
        /*0620*/ 	.short	0x010a
        /*0622*/ 	.byte	0x05
	.zero		1


	//   ....[83]....
        /*0624*/ 	.word	0x00003c20
        /*0628*/ 	.word	0x00000000
        /*062c*/ 	.word	0x00000000
        /*0630*/ 	.short	0x010a
        /*0632*/ 	.byte	0xff
	.zero		1


	//   ....[84]....
        /*0634*/ 	.word	0x00003d70
        /*0638*/ 	.word	0x000000ff
        /*063c*/ 	.word	0x00000188
        /*0640*/ 	.short	0x010a
        /*0642*/ 	.byte	0x04
	.zero		1


	//   ....[85]....
        /*0644*/ 	.word	0x00003e10
        /*0648*/ 	.word	0x000000ff
        /*064c*/ 	.word	0x00000180
        /*0650*/ 	.short	0x010a
        /*0652*/ 	.byte	0x04
	.zero		1


	//   ....[86]....
        /*0654*/ 	.word	0x00003eb0
        /*0658*/ 	.word	0x000000ff
        /*065c*/ 	.word	0x00000000
        /*0660*/ 	.short	0x0101
        /*0662*/ 	.byte	0x05
	.zero		1


	//   ....[87]....
        /*0664*/ 	.word	0x00003ef0
        /*0668*/ 	.word	0x000000ff
        /*066c*/ 	.word	0x00000188
        /*0670*/ 	.short	0x0106
        /*0672*/ 	.byte	0x04
	.zero		1


	//   ....[88]....
        /*0674*/ 	.word	0x00003f30
        /*0678*/ 	.word	0x00000000
        /*067c*/ 	.word	0x00000188
        /*0680*/ 	.short	0x010a
        /*0682*/ 	.byte	0xff
	.zero		1


	//   ....[89]....
        /*0684*/ 	.word	0x00004180
        /*0688*/ 	.word	0x000000ff
        /*068c*/ 	.word	0x00000008
        /*0690*/ 	.short	0x010a
        /*0692*/ 	.byte	0x05
	.zero		1


	//   ....[90]....
        /*0694*/ 	.word	0x000041a0
        /*0698*/ 	.word	0x000000ff
        /*069c*/ 	.word	0x00000008
        /*06a0*/ 	.short	0x010a
        /*06a2*/ 	.byte	0x05
	.zero		1


	//   ....[91]....
        /*06a4*/ 	.word	0x00004330
        /*06a8*/ 	.word	0x000000ff
        /*06ac*/ 	.word	0x00000008
        /*06b0*/ 	.short	0x010a
        /*06b2*/ 	.byte	0x05
	.zero		1


	//   ....[92]....
        /*06b4*/ 	.word	0x00004350
        /*06b8*/ 	.word	0x000000ff
        /*06bc*/ 	.word	0x00000008
        /*06c0*/ 	.short	0x010a
        /*06c2*/ 	.byte	0x05
	.zero		1


	//   ....[93]....
        /*06c4*/ 	.word	0x00004410
        /*06c8*/ 	.word	0x000000ff
        /*06cc*/ 	.word	0x00000000
        /*06d0*/ 	.short	0x0101
        /*06d2*/ 	.byte	0x04
	.zero		1


	//   ....[94]....
        /*06d4*/ 	.word	0x00004730
        /*06d8*/ 	.word	0x000000ff
        /*06dc*/ 	.word	0x00000180
        /*06e0*/ 	.short	0x010a
        /*06e2*/ 	.byte	0x12
	.zero		1


	//   ....[95]....
        /*06e4*/ 	.word	0x000047d0
        /*06e8*/ 	.word	0x000000ff
        /*06ec*/ 	.word	0x00000000
        /*06f0*/ 	.short	0x0101
        /*06f2*/ 	.byte	0x1d
	.zero		1


	//   ....[96]....
        /*06f4*/ 	.word	0x00004800
        /*06f8*/ 	.word	0x000000ff
        /*06fc*/ 	.word	0x000001a0
        /*0700*/ 	.short	0x010a
        /*0702*/ 	.byte	0x17
	.zero		1


	//   ....[97]....
        /*0704*/ 	.word	0x000048e0
        /*0708*/ 	.word	0x000000ff
        /*070c*/ 	.word	0x00000000
        /*0710*/ 	.short	0x010a
        /*0712*/ 	.byte	0x04
	.zero		1


	//   ....[98]....
        /*0714*/ 	.word	0x00004940
        /*0718*/ 	.word	0x000000ff
        /*071c*/ 	.word	0x00000000
        /*0720*/ 	.short	0x010a
        /*0722*/ 	.byte	0x0a
	.zero		1


	//   ....[99]....
        /*0724*/ 	.word	0x00004a70
        /*0728*/ 	.word	0x000000ff
        /*072c*/ 	.word	0x00000000
        /*0730*/ 	.short	0x010a
        /*0732*/ 	.byte	0x04
	.zero		1


	//   ....[100]....
        /*0734*/ 	.word	0x00004ce0
        /*0738*/ 	.word	0x000000ff
        /*073c*/ 	.word	0x00000000
        /*0740*/ 	.short	0x010a
        /*0742*/ 	.byte	0x04
	.zero		1


	//   ....[101]....
        /*0744*/ 	.word	0x00004d80
        /*0748*/ 	.word	0x00000000
        /*074c*/ 	.word	0x00000000
        /*0750*/ 	.short	0x010a
        /*0752*/ 	.byte	0xff
	.zero		1


	//   ....[102]....
        /*0754*/ 	.word	0x00004dc0
        /*0758*/ 	.word	0x00000000
        /*075c*/ 	.word	0x00000000
        /*0760*/ 	.short	0x010a
        /*0762*/ 	.byte	0xff
	.zero		1


	//   ....[103]....
        /*0764*/ 	.word	0x00004e30
        /*0768*/ 	.word	0x000000ff
        /*076c*/ 	.word	0x00000000
        /*0770*/ 	.short	0x0101
        /*0772*/ 	.byte	0x04
	.zero		1


	//   ....[104]....
        /*0774*/ 	.word	0x00004e70
        /*0778*/ 	.word	0x000000ff
        /*077c*/ 	.word	0x000001b0
        /*0780*/ 	.short	0x010a
        /*0782*/ 	.byte	0x12
	.zero		1


	//   ....[105]....
        /*0784*/ 	.word	0x00004ee0
        /*0788*/ 	.word	0x000000ff
        /*078c*/ 	.word	0x00000000
        /*0790*/ 	.short	0x0101
        /*0792*/ 	.byte	0x04
	.zero		1


	//   ....[106]....
        /*0794*/ 	.word	0x000054f0
        /*0798*/ 	.word	0x000000ff
        /*079c*/ 	.word	0x00000180
        /*07a0*/ 	.short	0x010a
        /*07a2*/ 	.byte	0x16
	.zero		1


	//   ....[107]....
        /*07a4*/ 	.word	0x00005580
        /*07a8*/ 	.word	0x000000ff
        /*07ac*/ 	.word	0x00000000
        /*07b0*/ 	.short	0x0101
        /*07b2*/ 	.byte	0x26
	.zero		1


	//   ....[108]....
        /*07b4*/ 	.word	0x00005ac0
        /*07b8*/ 	.word	0x000000ff
        /*07bc*/ 	.word	0x00000178
        /*07c0*/ 	.short	0x010a
        /*07c2*/ 	.byte	0x16
	.zero		1


	//   ....[109]....
        /*07c4*/ 	.word	0x00005fa0
        /*07c8*/ 	.word	0x000000ff
        /*07cc*/ 	.word	0x00000158
        /*07d0*/ 	.short	0x010a
        /*07d2*/ 	.byte	0x04
	.zero		1


	//   ....[110]....
        /*07d4*/ 	.word	0x00006170
        /*07d8*/ 	.word	0x000000ff
        /*07dc*/ 	.word	0x00000140
        /*07e0*/ 	.short	0x010b
        /*07e2*/ 	.byte	0x04
	.zero		1


	//   ....[111]....
        /*07e4*/ 	.word	0x00006180
        /*07e8*/ 	.word	0x000000ff
        /*07ec*/ 	.word	0x00000000
        /*07f0*/ 	.short	0x0101
        /*07f2*/ 	.byte	0x07
	.zero		1


	//   ....[112]....
        /*07f4*/ 	.word	0x000061a0
        /*07f8*/ 	.word	0x000000ff
        /*07fc*/ 	.word	0x00000158
        /*0800*/ 	.short	0x010a
        /*0802*/ 	.byte	0x05
	.zero		1


	//   ....[113]....
        /*0804*/ 	.word	0x000063e0
        /*0808*/ 	.word	0x000000ff
        /*080c*/ 	.word	0x00000140
        /*0810*/ 	.short	0x010b
        /*0812*/ 	.byte	0x05
	.zero		1


	//   ....[114]....
        /*0814*/ 	.word	0x000063f0
        /*0818*/ 	.word	0x000000ff
        /*081c*/ 	.word	0x00000000
        /*0820*/ 	.short	0x0101
        /*0822*/ 	.byte	0x04
	.zero		1


	//   ....[115]....
        /*0824*/ 	.word	0x00006440
        /*0828*/ 	.word	0x000000ff
        /*082c*/ 	.word	0x00000000
        /*0830*/ 	.short	0x010a
        /*0832*/ 	.byte	0x04
	.zero		1


	//   ....[116]....
        /*0834*/ 	.word	0x000064d0
        /*0838*/ 	.word	0x000000ff
        /*083c*/ 	.word	0x00000000
        /*0840*/ 	.short	0x010a
        /*0842*/ 	.byte	0x05
	.zero		1


	//   ....[117]....
        /*0844*/ 	.word	0x00006570
        /*0848*/ 	.word	0x00000000
        /*084c*/ 	.word	0x00000000
        /*0850*/ 	.short	0x010a
        /*0852*/ 	.byte	0xff
	.zero		1


	//   ....[118]....
        /*0854*/ 	.word	0x000068e0
        /*0858*/ 	.word	0x000000ff
        /*085c*/ 	.word	0x00000180
        /*0860*/ 	.short	0x010a
        /*0862*/ 	.byte	0x33
	.zero		1


	//   ....[119]....
        /*0864*/ 	.word	0x000069b0
        /*0868*/ 	.word	0x000000ff
        /*086c*/ 	.word	0x00000000
        /*0870*/ 	.short	0x0101
        /*0872*/ 	.byte	0x04
	.zero		1


	//   ....[120]....
        /*0874*/ 	.word	0x00007a30
        /*0878*/ 	.word	0x00000000
        /*087c*/ 	.word	0x00000140
        /*0880*/ 	.short	0x010a
        /*0882*/ 	.byte	0xff
	.zero		1


	//   ....[121]....
        /*0884*/ 	.word	0x00007a80
        /*0888*/ 	.word	0x0000006b
        /*088c*/ 	.word	0x00000190
        /*0890*/ 	.short	0x010a
        /*0892*/ 	.byte	0xff
	.zero		1


	//   ....[122]....
        /*0894*/ 	.word	0x00007b80
        /*0898*/ 	.word	0x00000000
        /*089c*/ 	.word	0x00000140
        /*08a0*/ 	.short	0x010a
        /*08a2*/ 	.byte	0xff
	.zero		1


	//   ....[123]....
        /*08a4*/ 	.word	0x00007ca0
        /*08a8*/ 	.word	0x0000006b
        /*08ac*/ 	.word	0x00000190
        /*08b0*/ 	.short	0x010a
        /*08b2*/ 	.byte	0xff
	.zero		1


	//   ....[124]....
        /*08b4*/ 	.word	0x000087f0
        /*08b8*/ 	.word	0x00000000
        /*08bc*/ 	.word	0x00000000
        /*08c0*/ 	.short	0x0101
        /*08c2*/ 	.byte	0xff
	.zero		1


	//   ....[125]....
        /*08c4*/ 	.word	0x00008800
        /*08c8*/ 	.word	0x00000003
        /*08cc*/ 	.word	0x00000140
        /*08d0*/ 	.short	0x010a
        /*08d2*/ 	.byte	0xff
	.zero		1


	//   ....[126]....
        /*08d4*/ 	.word	0x000088d0
        /*08d8*/ 	.word	0x00000003
        /*08dc*/ 	.word	0x00000140
        /*08e0*/ 	.short	0x010a
        /*08e2*/ 	.byte	0xff
	.zero		1


	//   ....[127]....
        /*08e4*/ 	.word	0x00008d30
        /*08e8*/ 	.word	0x0000006b
        /*08ec*/ 	.word	0x00000000
        /*08f0*/ 	.short	0x0101
        /*08f2*/ 	.byte	0xff
	.zero		1


	//   ....[128]....
        /*08f4*/ 	.word	0x00009540
        /*08f8*/ 	.word	0x00000002
        /*08fc*/ 	.word	0x00000000
        /*0900*/ 	.short	0x0101
        /*0902*/ 	.byte	0xff
	.zero		1


	//   ....[129]....
        /*0904*/ 	.word	0x000097c0
        /*0908*/ 	.word	0x000000ff
        /*090c*/ 	.word	0x00000000
        /*0910*/ 	.short	0x0101
        /*0912*/ 	.byte	0x04
	.zero		1


	//   ....[130]....
        /*0914*/ 	.word	0x000097f0
        /*0918*/ 	.word	0x00000000
        /*091c*/ 	.word	0x000000a0
        /*0920*/ 	.short	0x010a
        /*0922*/ 	.byte	0xff
	.zero		1


	//   ....[131]....
        /*0924*/ 	.word	0x00009850
        /*0928*/ 	.word	0x00000000
        /*092c*/ 	.word	0x000000a0
        /*0930*/ 	.short	0x010a
        /*0932*/ 	.byte	0xff
	.zero		1


	//   ....[132]....
        /*0934*/ 	.word	0x000098b0
        /*0938*/ 	.word	0x00000000
        /*093c*/ 	.word	0x00000180
        /*0940*/ 	.short	0x010a
        /*0942*/ 	.byte	0xff
	.zero		1


	//   ....[133]....
        /*0944*/ 	.word	0x00009910
        /*0948*/ 	.word	0x00000000
        /*094c*/ 	.word	0x00000000
        /*0950*/ 	.short	0x010a
        /*0952*/ 	.byte	0xff
	.zero		1


	//   ....[134]....
        /*0954*/ 	.word	0x00009970
        /*0958*/ 	.word	0x00000000
        /*095c*/ 	.word	0x00000000
        /*0960*/ 	.short	0x010a
        /*0962*/ 	.byte	0xff
	.zero		1


	//   ....[135]....
        /*0964*/ 	.word	0x000099d0
        /*0968*/ 	.word	0x00000000
        /*096c*/ 	.word	0x00000000
        /*0970*/ 	.short	0x010a
        /*0972*/ 	.byte	0xff
	.zero		1


	//   ....[136]....
        /*0974*/ 	.word	0x00009a30
        /*0978*/ 	.word	0x00000000
        /*097c*/ 	.word	0x00000000
        /*0980*/ 	.short	0x010a
        /*0982*/ 	.byte	0xff
	.zero		1


	//   ....[137]....
        /*0984*/ 	.word	0x00009a90
        /*0988*/ 	.word	0x00000000
        /*098c*/ 	.word	0x00000000
        /*0990*/ 	.short	0x010a
        /*0992*/ 	.byte	0xff
	.zero		1


	//   ....[138]....
        /*0994*/ 	.word	0x00009af0
        /*0998*/ 	.word	0x00000000
        /*099c*/ 	.word	0x00000000
        /*09a0*/ 	.short	0x010a
        /*09a2*/ 	.byte	0xff
	.zero		1


	//   ....[139]....
        /*09a4*/ 	.word	0x00009b50
        /*09a8*/ 	.word	0x00000000
        /*09ac*/ 	.word	0x00000000
        /*09b0*/ 	.short	0x010a
        /*09b2*/ 	.byte	0xff
	.zero		1


	//   ....[140]....
        /*09b4*/ 	.word	0x00009bb0
        /*09b8*/ 	.word	0x00000000
        /*09bc*/ 	.word	0x00000000
        /*09c0*/ 	.short	0x010a
        /*09c2*/ 	.byte	0xff
	.zero		1


	//   ....[141]....
        /*09c4*/ 	.word	0x00009c10
        /*09c8*/ 	.word	0x00000000
        /*09cc*/ 	.word	0x00000000
        /*09d0*/ 	.short	0x010a
        /*09d2*/ 	.byte	0xff
	.zero		1


	//   ....[142]....
        /*09d4*/ 	.word	0x00009c70
        /*09d8*/ 	.word	0x00000000
        /*09dc*/ 	.word	0x00000000
        /*09e0*/ 	.short	0x010a
        /*09e2*/ 	.byte	0xff
	.zero		1


	//   ....[143]....
        /*09e4*/ 	.word	0x00009cd0
        /*09e8*/ 	.word	0x00000000
        /*09ec*/ 	.word	0x00000000
        /*09f0*/ 	.short	0x010a
        /*09f2*/ 	.byte	0xff
	.zero		1


	//   ....[144]....
        /*09f4*/ 	.word	0x00009d30
        /*09f8*/ 	.word	0x00000000
        /*09fc*/ 	.word	0x00000000
        /*0a00*/ 	.short	0x010a
        /*0a02*/ 	.byte	0xff
	.zero		1


	//   ....[145]....
        /*0a04*/ 	.word	0x00009d90
        /*0a08*/ 	.word	0x00000000
        /*0a0c*/ 	.word	0x00000000
        /*0a10*/ 	.short	0x010a
        /*0a12*/ 	.byte	0xff
	.zero		1


	//   ....[146]....
        /*0a14*/ 	.word	0x00009df0
        /*0a18*/ 	.word	0x00000000
        /*0a1c*/ 	.word	0x00000000
        /*0a20*/ 	.short	0x010a
        /*0a22*/ 	.byte	0xff
	.zero		1


	//   ....[147]....
        /*0a24*/ 	.word	0x00009e50
        /*0a28*/ 	.word	0x00000000
        /*0a2c*/ 	.word	0x00000000
        /*0a30*/ 	.short	0x010a
        /*0a32*/ 	.byte	0xff
	.zero		1


	//   ....[148]....
        /*0a34*/ 	.word	0x00009eb0
        /*0a38*/ 	.word	0x00000000
        /*0a3c*/ 	.word	0x00000000
        /*0a40*/ 	.short	0x010a
        /*0a42*/ 	.byte	0xff
	.zero		1


	//   ....[149]....
        /*0a44*/ 	.word	0x00009f10
        /*0a48*/ 	.word	0x00000000
        /*0a4c*/ 	.word	0x00000000
        /*0a50*/ 	.short	0x010a
        /*0a52*/ 	.byte	0xff
	.zero		1


	//   ....[150]....
        /*0a54*/ 	.word	0x00009f70
        /*0a58*/ 	.word	0x00000000
        /*0a5c*/ 	.word	0x00000000
        /*0a60*/ 	.short	0x010a
        /*0a62*/ 	.byte	0xff
	.zero		1


	//   ....[151]....
        /*0a64*/ 	.word	0x00009fd0
        /*0a68*/ 	.word	0x00000000
        /*0a6c*/ 	.word	0x00000000
        /*0a70*/ 	.short	0x010a
        /*0a72*/ 	.byte	0xff
	.zero		1


	//   ....[152]....
        /*0a74*/ 	.word	0x0000a030
        /*0a78*/ 	.word	0x00000004
        /*0a7c*/ 	.word	0x00000188
        /*0a80*/ 	.short	0x010a
        /*0a82*/ 	.byte	0xff
	.zero		1


	//   ....[153]....
        /*0a84*/ 	.word	0x0000a090
        /*0a88*/ 	.word	0x00000004
        /*0a8c*/ 	.word	0x00000180
        /*0a90*/ 	.short	0x010a
        /*0a92*/ 	.byte	0xff
	.zero		1


	//   ....[154]....
        /*0a94*/ 	.word	0x0000a0f0
        /*0a98*/ 	.word	0x00000005
        /*0a9c*/ 	.word	0x00000008
        /*0aa0*/ 	.short	0x010a
        /*0aa2*/ 	.byte	0xff
	.zero		1


	//   ....[155]....
        /*0aa4*/ 	.word	0x0000a1d0
        /*0aa8*/ 	.word	0x00000003
        /*0aac*/ 	.word	0x00000008
        /*0ab0*/ 	.short	0x010a
        /*0ab2*/ 	.byte	0xff
	.zero		1


	//   ....[156]....
        /*0ab4*/ 	.word	0x0000a230
        /*0ab8*/ 	.word	0x00000000
        /*0abc*/ 	.word	0x00000180
        /*0ac0*/ 	.short	0x010a
        /*0ac2*/ 	.byte	0xff
	.zero		1


	//   ....[157]....
        /*0ac4*/ 	.word	0x0000a290
        /*0ac8*/ 	.word	0x00000000
        /*0acc*/ 	.word	0x000001a0
        /*0ad0*/ 	.short	0x010a
        /*0ad2*/ 	.byte	0xff
	.zero		1


	//   ....[158]....
        /*0ad4*/ 	.word	0x0000a2f0
        /*0ad8*/ 	.word	0x00000000
        /*0adc*/ 	.word	0x00000000
        /*0ae0*/ 	.short	0x010a
        /*0ae2*/ 	.byte	0xff
	.zero		1


	//   ....[159]....
        /*0ae4*/ 	.word	0x0000a350
        /*0ae8*/ 	.word	0x00000000
        /*0aec*/ 	.word	0x00000000
        /*0af0*/ 	.short	0x010a
        /*0af2*/ 	.byte	0xff
	.zero		1


	//   ....[160]....
        /*0af4*/ 	.word	0x0000a3b0
        /*0af8*/ 	.word	0x00000000
        /*0afc*/ 	.word	0x000001b0
        /*0b00*/ 	.short	0x010a
        /*0b02*/ 	.byte	0xff
	.zero		1


	//   ....[161]....
        /*0b04*/ 	.word	0x0000a410
        /*0b08*/ 	.word	0x00000000
        /*0b0c*/ 	.word	0x00000180
        /*0b10*/ 	.short	0x010a
        /*0b12*/ 	.byte	0xff
	.zero		1


	//   ....[162]....
        /*0b14*/ 	.word	0x0000a470
        /*0b18*/ 	.word	0x00000003
        /*0b1c*/ 	.word	0x00000178
        /*0b20*/ 	.short	0x010a
        /*0b22*/ 	.byte	0xff
	.zero		1


	//   ....[163]....
        /*0b24*/ 	.word	0x0000a4d0
        /*0b28*/ 	.word	0x00000000
        /*0b2c*/ 	.word	0x00000158
        /*0b30*/ 	.short	0x010a
        /*0b32*/ 	.byte	0xff
	.zero		1


	//   ....[164]....
        /*0b34*/ 	.word	0x0000a530
        /*0b38*/ 	.word	0x00000000
        /*0b3c*/ 	.word	0x00000158
        /*0b40*/ 	.short	0x010a
        /*0b42*/ 	.byte	0xff
	.zero		1


	//   ....[165]....
        /*0b44*/ 	.word	0x0000a590
        /*0b48*/ 	.word	0x00000000
        /*0b4c*/ 	.word	0x00000000
        /*0b50*/ 	.short	0x010a
        /*0b52*/ 	.byte	0xff
	.zero		1


	//   ....[166]....
        /*0b54*/ 	.word	0x0000a5f0
        /*0b58*/ 	.word	0x00000000
        /*0b5c*/ 	.word	0x00000000
        /*0b60*/ 	.short	0x010a
        /*0b62*/ 	.byte	0xff
	.zero		1


	//   ....[167]....
        /*0b64*/ 	.word	0x0000a650
        /*0b68*/ 	.word	0x00000000
        /*0b6c*/ 	.word	0x00000180
        /*0b70*/ 	.short	0x010a
        /*0b72*/ 	.byte	0xff
	.zero		1


	//   ....[168]....
        /*0b74*/ 	.word	0x0000a6a0
        /*0b78*/ 	.word	0x00000000
        /*0b7c*/ 	.word	0x00000140
        /*0b80*/ 	.short	0x010a
        /*0b82*/ 	.byte	0xff
	.zero		1


	//   ....[169]....
        /*0b84*/ 	.word	0x0000a6f0
        /*0b88*/ 	.word	0x0000006b
        /*0b8c*/ 	.word	0x00000190
        /*0b90*/ 	.short	0x010a
        /*0b92*/ 	.byte	0xff
	.zero		1


	//   ....[170]....
        /*0b94*/ 	.word	0x0000a740
        /*0b98*/ 	.word	0x00000003
        /*0b9c*/ 	.word	0x00000140
        /*0ba0*/ 	.short	0x010a
        /*0ba2*/ 	.byte	0xff
	.zero		1


	//----- nvinfo : EIATTR_NUM_MBARRIERS
	.align		4
.L_47:
        /*0ba4*/ 	.byte	0x03, 0x38
        /*0ba6*/ 	.short	0x0037


	//----- nvinfo : EIATTR_EXIT_INSTR_OFFSETS
	.align		4
        /*0ba8*/ 	.byte	0x04, 0x1c
        /*0baa*/ 	.short	(.L_49 - .L_48)


	//   ....[0]....
.L_48:
        /*0bac*/ 	.word	0x00003c50


	//   ....[1]....
        /*0bb0*/ 	.word	0x00003f00


	//   ....[2]....
        /*0bb4*/ 	.word	0x00003f60


	//   ....[3]....
        /*0bb8*/ 	.word	0x00005100


	//   ....[4]....
        /*0bbc*/ 	.word	0x000065a0


	//   ....[5]....
        /*0bc0*/ 	.word	0x000065e0


	//   ....[6]....
        /*0bc4*/ 	.word	0x000096a0


	//   ....[7]....
        /*0bc8*/ 	.word	0x00009720


	//   ....[8]....
        /*0bcc*/ 	.word	0x00009750


	//   ....[9]....
        /*0bd0*/ 	.word	0x000097d0


	//----- nvinfo : EIATTR_MAX_THREADS
	.align		4
.L_49:
        /*0bd4*/ 	.byte	0x04, 0x05
        /*0bd6*/ 	.short	(.L_51 - .L_50)
.L_50:
        /*0bd8*/ 	.word	0x00000100
        /*0bdc*/ 	.word	0x00000001
        /*0be0*/ 	.word	0x00000001


	//----- nvinfo : EIATTR_CRS_STACK_SIZE
	.align		4
.L_51:
        /*0be4*/ 	.byte	0x04, 0x1e
        /*0be6*/ 	.short	(.L_53 - .L_52)
.L_52:
        /*0be8*/ 	.word	0x00000000


	//----- nvinfo : EIATTR_CBANK_PARAM_SIZE
	.align		4
.L_53:
        /*0bec*/ 	.byte	0x03, 0x19
        /*0bee*/ 	.short	0x0800


	//----- nvinfo : EIATTR_PARAM_CBANK
	.align		4
        /*0bf0*/ 	.byte	0x04, 0x0a
        /*0bf2*/ 	.short	(.L_55 - .L_54)
	.align		4
.L_54:
        /*0bf4*/ 	.word	index@(.nv.constant0._ZN7cutlass13device_kernelINS_4conv6kernel13ConvUniversalINS1_16ConvProblemShapeILNS1_8OperatorE2ELi2EEENS1_10collective14CollectiveConvINS1_47MainloopSm100TmaUmmaWarpSpecializedImplicitGemmILS5_2ELi20ELi2ELi1ELi2EN4cute5tupleIJNSA_1CILi2EEENSC_ILi1EEESE_EEEEENSB_IJNSC_ILi256EEENSB_IJNSC_ILi64EEEEEENSB_IJNSC_ILi32EEEEEEEEENS_10bfloat16_tESN_NSA_8TiledMMAINSA_8MMA_AtomIJNSA_26SM100_MMA_F16BF16_2x1SM_SSISN_SN_fLi256ELi64ELNSA_4UMMA5MajorE1ELSS_1ELNSR_7ScaleInE0ELST_0EEEEEENSA_6LayoutINSB_IJSE_SE_SE_EEENSB_IJNSC_ILi0EEESY_SY_EEEEENSB_IJNSA_10UnderscoreES11_S11_EEEEENS7_6detail27Sm100ImplicitGemmTileTraitsINSA_18SM100_TMA_2SM_LOADENSA_14ComposedLayoutINSA_7SwizzleILi3ELi4ELi3EEENSA_18smem_ptr_flag_bitsILi16EEENSW_INSB_IJSI_NSC_ILi8EEEEEENSB_IJSE_SI_EEEEEEEvEENS15_INSA_25SM100_TMA_2SM_LOAD_IM2COLENS17_INS18_ILi2ELi4ELi3EEES1B_NSW_INSB_IJSK_S1C_EEENSB_IJSE_SK_EEEEEEEvEEEENS_8epilogue10collective18CollectiveEpilogueINS1Q_23Sm100TmaWarpSpecializedILi3ELi2ELi32ELb1ELb0EEEJNSB_IJNSC_ILi128EEESJ_SL_EEENSB_IJNSW_IS1V_SE_EENSW_ISK_SE_EEEEESN_NSB_IJlNSB_IJSE_llEEESY_EEESN_S21_NS1Q_6fusion15FusionCallbacksIS1U_NS22_17LinearCombinationISN_fSN_fLNS_15FloatRoundStyleE2EEES1W_S1Z_JEEENSA_5SM1004TMEM4LOAD26SM100_TMEM_LOAD_32dp32b32xENSA_13SM90_TMA_LOADENS17_IS1J_S1B_NSW_INSB_IJS1C_SK_EEENSB_IJSK_SE_EEEEEEENSA_39AutoVectorizingCopyWithAssumedAlignmentILi128EEENSA_14SM90_TMA_STOREES2G_S2I_S2I_EEEvvEEEEvNT_6ParamsE)
        /*0bf8*/ 	.short	0x0380
        /*0bfa*/ 	.short	0x0800


	//----- nvinfo : EIATTR_SW_WAR
	.align		4
.L_55:
        /*0bfc*/ 	.byte	0x04, 0x36
        /*0bfe*/ 	.short	(.L_57 - .L_56)
.L_56:
        /*0c00*/ 	.word	0x00000008
.L_57:


//--------------------- .nv.callgraph             --------------------------
	.section	.nv.callgraph,"",@"SHT_CUDA_CALLGRAPH"
	.align	4
	.sectionentsize	8
	.align		4
        /*0000*/ 	.word	0x00000000
	.align		4
        /*0004*/ 	.word	0xffffffff
	.align		4
        /*0008*/ 	.word	index@(_ZN7cutlass13device_kernelINS_4conv6kernel13ConvUniversalINS1_16ConvProblemShapeILNS1_8OperatorE2ELi2EEENS1_10collective14CollectiveConvINS1_47MainloopSm100TmaUmmaWarpSpecializedImplicitGemmILS5_2ELi20ELi2ELi1ELi2EN4cute5tupleIJNSA_1CILi2EEENSC_ILi1EEESE_EEEEENSB_IJNSC_ILi256EEENSB_IJNSC_ILi64EEEEEENSB_IJNSC_ILi32EEEEEEEEENS_10bfloat16_tESN_NSA_8TiledMMAINSA_8MMA_AtomIJNSA_26SM100_MMA_F16BF16_2x1SM_SSISN_SN_fLi256ELi64ELNSA_4UMMA5MajorE1ELSS_1ELNSR_7ScaleInE0ELST_0EEEEEENSA_6LayoutINSB_IJSE_SE_SE_EEENSB_IJNSC_ILi0EEESY_SY_EEEEENSB_IJNSA_10UnderscoreES11_S11_EEEEENS7_6detail27Sm100ImplicitGemmTileTraitsINSA_18SM100_TMA_2SM_LOADENSA_14ComposedLayoutINSA_7SwizzleILi3ELi4ELi3EEENSA_18smem_ptr_flag_bitsILi16EEENSW_INSB_IJSI_NSC_ILi8EEEEEENSB_IJSE_SI_EEEEEEEvEENS15_INSA_25SM100_TMA_2SM_LOAD_IM2COLENS17_INS18_ILi2ELi4ELi3EEES1B_NSW_INSB_IJSK_S1C_EEENSB_IJSE_SK_EEEEEEEvEEEENS_8epilogue10collective18CollectiveEpilogueINS1Q_23Sm100TmaWarpSpecializedILi3ELi2ELi32ELb1ELb0EEEJNSB_IJNSC_ILi128EEESJ_SL_EEENSB_IJNSW_IS1V_SE_EENSW_ISK_SE_EEEEESN_NSB_IJlNSB_IJSE_llEEESY_EEESN_S21_NS1Q_6fusion15FusionCallbacksIS1U_NS22_17LinearCombinationISN_fSN_fLNS_15FloatRoundStyleE2EEES1W_S1Z_JEEENSA_5SM1004TMEM4LOAD26SM100_TMEM_LOAD_32dp32b32xENSA_13SM90_TMA_LOADENS17_IS1J_S1B_NSW_INSB_IJS1C_SK_EEENSB_IJSK_SE_EEEEEEENSA_39AutoVectorizingCopyWithAssumedAlignmentILi128EEENSA_14SM90_TMA_STOREES2G_S2I_S2I_EEEvvEEEEvNT_6ParamsE)
	.align		4
        /*000c*/ 	.word	index@(__assertfail)
	.align		4
        /*0010*/ 	.word	0x00000000
	.align		4
        /*0014*/ 	.word	0xfffffffe
	.align		4
        /*0018*/ 	.word	0x00000000
	.align		4
        /*001c*/ 	.word	0xfffffffd
	.align		4
        /*0020*/ 	.word	0x00000000
	.align		4
        /*0024*/ 	.word	0xfffffffc


//--------------------- .nv.constant4             --------------------------
	.section	.nv.constant4,"a",@progbits
	.align	8
	.align		8
.nv.constant4:
        /*0000*/ 	.dword	__assertfail
	.align		8
        /*0008*/ 	.dword	__unnamed_1
	.align		8
        /*0010*/ 	.dword	__unnamed_2
	.align		8
        /*0018*/ 	.dword	_ZN39_INTERNAL_2ae224a8_4_k_cu_c27f5159_33224cuda3std3__45__cpo5beginE
	.align		8
        /*0020*/ 	.dword	_ZN39_INTERNAL_2ae224a8_4_k_cu_c27f5159_33224cuda3std3__45__cpo3endE
	.align		8
        /*0028*/ 	.dword	_ZN39_INTERNAL_2ae224a8_4_k_cu_c27f5159_33224cuda3std3__45__cpo6cbeginE
	.align		8
        /*0030*/ 	.dword	_ZN39_INTERNAL_2ae224a8_4_k_cu_c27f5159_33224cuda3std3__45__cpo4cendE
	.align		8
        /*0038*/ 	.dword	_ZN39_INTERNAL_2ae224a8_4_k_cu_c27f5159_33224cuda3std3__441_GLOBAL__N__2ae224a8_4_k_cu_c27f5159_33226ignoreE
	.align		8
        /*0040*/ 	.dword	_ZN39_INTERNAL_2ae224a8_4_k_cu_c27f5159_33224cuda3std3__419piecewise_constructE
	.align		8
        /*0048*/ 	.dword	_ZN39_INTERNAL_2ae224a8_4_k_cu_c27f5159_33224cuda3std3__48in_placeE
	.align		8
        /*0050*/ 	.dword	_ZN39_INTERNAL_2ae224a8_4_k_cu_c27f5159_33224cuda3std6ranges3__45__cpo4swapE
	.align		8
        /*0058*/ 	.dword	_ZN39_INTERNAL_2ae224a8_4_k_cu_c27f5159_33224cuda3std6ranges3__45__cpo9iter_moveE
	.align		8
        /*0060*/ 	.dword	_ZN39_INTERNAL_2ae224a8_4_k_cu_c27f5159_33224cute7productE
	.align		8
        /*0068*/ 	.dword	_ZN39_INTERNAL_2ae224a8_4_k_cu_c27f5159_33224cute1_E
	.align		8
        /*0070*/ 	.dword	$str$27
	.align		8
        /*0078*/ 	.dword	$str$28
	.align		8
        /*0080*/ 	.dword	$str$29
	.align		8
        /*0088*/ 	.dword	$str$30


//--------------------- .text._ZN7cutlass13device_kernelINS_4conv6kernel13ConvUniversalINS1_16ConvProblemShapeILNS1_8OperatorE2ELi2EEENS1_10collective14CollectiveConvINS1_47MainloopSm100TmaUmmaWarpSpecializedImplicitGemmILS5_2ELi20ELi2ELi1ELi2EN4cute5tupleIJNSA_1CILi2EEENSC_ILi1EEESE_EEEEENSB_IJNSC_ILi256EEENSB_IJNSC_ILi64EEEEEENSB_IJNSC_ILi32EEEEEEEEENS_10bfloat16_tESN_NSA_8TiledMMAINSA_8MMA_AtomIJNSA_26SM100_MMA_F16BF16_2x1SM_SSISN_SN_fLi256ELi64ELNSA_4UMMA5MajorE1ELSS_1ELNSR_7ScaleInE0ELST_0EEEEEENSA_6LayoutINSB_IJSE_SE_SE_EEENSB_IJNSC_ILi0EEESY_SY_EEEEENSB_IJNSA_10UnderscoreES11_S11_EEEEENS7_6detail27Sm100ImplicitGemmTileTraitsINSA_18SM100_TMA_2SM_LOADENSA_14ComposedLayoutINSA_7SwizzleILi3ELi4ELi3EEENSA_18smem_ptr_flag_bitsILi16EEENSW_INSB_IJSI_NSC_ILi8EEEEEENSB_IJSE_SI_EEEEEEEvEENS15_INSA_25SM100_TMA_2SM_LOAD_IM2COLENS17_INS18_ILi2ELi4ELi3EEES1B_NSW_INSB_IJSK_S1C_EEENSB_IJSE_SK_EEEEEEEvEEEENS_8epilogue10collective18CollectiveEpilogueINS1Q_23Sm100TmaWarpSpecializedILi3ELi2ELi32ELb1ELb0EEEJNSB_IJNSC_ILi128EEESJ_SL_EEENSB_IJNSW_IS1V_SE_EENSW_ISK_SE_EEEEESN_NSB_IJlNSB_IJSE_llEEESY_EEESN_S21_NS1Q_6fusion15FusionCallbacksIS1U_NS22_17LinearCombinationISN_fSN_fLNS_15FloatRoundStyleE2EEES1W_S1Z_JEEENSA_5SM1004TMEM4LOAD26SM100_TMEM_LOAD_32dp32b32xENSA_13SM90_TMA_LOADENS17_IS1J_S1B_NSW_INSB_IJS1C_SK_EEENSB_IJSK_SE_EEEEEEENSA_39AutoVectorizingCopyWithAssumedAlignmentILi128EEENSA_14SM90_TMA_STOREES2G_S2I_S2I_EEEvvEEEEvNT_6ParamsE --------------------------
	.section	.text._ZN7cutlass13device_kernelINS_4conv6kernel13ConvUniversalINS1_16ConvProblemShapeILNS1_8OperatorE2ELi2EEENS1_10collective14CollectiveConvINS1_47MainloopSm100TmaUmmaWarpSpecializedImplicitGemmILS5_2ELi20ELi2ELi1ELi2EN4cute5tupleIJNSA_1CILi2EEENSC_ILi1EEESE_EEEEENSB_IJNSC_ILi256EEENSB_IJNSC_ILi64EEEEEENSB_IJNSC_ILi32EEEEEEEEENS_10bfloat16_tESN_NSA_8TiledMMAINSA_8MMA_AtomIJNSA_26SM100_MMA_F16BF16_2x1SM_SSISN_SN_fLi256ELi64ELNSA_4UMMA5MajorE1ELSS_1ELNSR_7ScaleInE0ELST_0EEEEEENSA_6LayoutINSB_IJSE_SE_SE_EEENSB_IJNSC_ILi0EEESY_SY_EEEEENSB_IJNSA_10UnderscoreES11_S11_EEEEENS7_6detail27Sm100ImplicitGemmTileTraitsINSA_18SM100_TMA_2SM_LOADENSA_14ComposedLayoutINSA_7SwizzleILi3ELi4ELi3EEENSA_18smem_ptr_flag_bitsILi16EEENSW_INSB_IJSI_NSC_ILi8EEEEEENSB_IJSE_SI_EEEEEEEvEENS15_INSA_25SM100_TMA_2SM_LOAD_IM2COLENS17_INS18_ILi2ELi4ELi3EEES1B_NSW_INSB_IJSK_S1C_EEENSB_IJSE_SK_EEEEEEEvEEEENS_8epilogue10collective18CollectiveEpilogueINS1Q_23Sm100TmaWarpSpecializedILi3ELi2ELi32ELb1ELb0EEEJNSB_IJNSC_ILi128EEESJ_SL_EEENSB_IJNSW_IS1V_SE_EENSW_ISK_SE_EEEEESN_NSB_IJlNSB_IJSE_llEEESY_EEESN_S21_NS1Q_6fusion15FusionCallbacksIS1U_NS22_17LinearCombinationISN_fSN_fLNS_15FloatRoundStyleE2EEES1W_S1Z_JEEENSA_5SM1004TMEM4LOAD26SM100_TMEM_LOAD_32dp32b32xENSA_13SM90_TMA_LOADENS17_IS1J_S1B_NSW_INSB_IJS1C_SK_EEENSB_IJSK_SE_EEEEEEENSA_39AutoVectorizingCopyWithAssumedAlignmentILi128EEENSA_14SM90_TMA_STOREES2G_S2I_S2I_EEEvvEEEEvNT_6ParamsE,"ax",@progbits
	.align	128
.text._ZN7cutlass13device_kernelINS_4conv6kernel13ConvUniversalINS1_16ConvProblemShapeILNS1_8OperatorE2ELi2EEENS1_10collective14CollectiveConvINS1_47MainloopSm100TmaUmmaWarpSpecializedImplicitGemmILS5_2ELi20ELi2ELi1ELi2EN4cute5tupleIJNSA_1CILi2EEENSC_ILi1EEESE_EEEEENSB_IJNSC_ILi256EEENSB_IJNSC_ILi64EEEEEENSB_IJNSC_ILi32EEEEEEEEENS_10bfloat16_tESN_NSA_8TiledMMAINSA_8MMA_AtomIJNSA_26SM100_MMA_F16BF16_2x1SM_SSISN_SN_fLi256ELi64ELNSA_4UMMA5MajorE1ELSS_1ELNSR_7ScaleInE0ELST_0EEEEEENSA_6LayoutINSB_IJSE_SE_SE_EEENSB_IJNSC_ILi0EEESY_SY_EEEEENSB_IJNSA_10UnderscoreES11_S11_EEEEENS7_6detail27Sm100ImplicitGemmTileTraitsINSA_18SM100_TMA_2SM_LOADENSA_14ComposedLayoutINSA_7SwizzleILi3ELi4ELi3EEENSA_18smem_ptr_flag_bitsILi16EEENSW_INSB_IJSI_NSC_ILi8EEEEEENSB_IJSE_SI_EEEEEEEvEENS15_INSA_25SM100_TMA_2SM_LOAD_IM2COLENS17_INS18_ILi2ELi4ELi3EEES1B_NSW_INSB_IJSK_S1C_EEENSB_IJSE_SK_EEEEEEEvEEEENS_8epilogue10collective18CollectiveEpilogueINS1Q_23Sm100TmaWarpSpecializedILi3ELi2ELi32ELb1ELb0EEEJNSB_IJNSC_ILi128EEESJ_SL_EEENSB_IJNSW_IS1V_SE_EENSW_ISK_SE_EEEEESN_NSB_IJlNSB_IJSE_llEEESY_EEESN_S21_NS1Q_6fusion15FusionCallbacksIS1U_NS22_17LinearCombinationISN_fSN_fLNS_15FloatRoundStyleE2EEES1W_S1Z_JEEENSA_5SM1004TMEM4LOAD26SM100_TMEM_LOAD_32dp32b32xENSA_13SM90_TMA_LOADENS17_IS1J_S1B_NSW_INSB_IJS1C_SK_EEENSB_IJSK_SE_EEEEEEENSA_39AutoVectorizingCopyWithAssumedAlignmentILi128EEENSA_14SM90_TMA_STOREES2G_S2I_S2I_EEEvvEEEEvNT_6ParamsE:
        .type           _ZN7cutlass13device_kernelINS_4conv6kernel13ConvUniversalINS1_16ConvProblemShapeILNS1_8OperatorE2ELi2EEENS1_10collective14CollectiveConvINS1_47MainloopSm100TmaUmmaWarpSpecializedImplicitGemmILS5_2ELi20ELi2ELi1ELi2EN4cute5tupleIJNSA_1CILi2EEENSC_ILi1EEESE_EEEEENSB_IJNSC_ILi256EEENSB_IJNSC_ILi64EEEEEENSB_IJNSC_ILi32EEEEEEEEENS_10bfloat16_tESN_NSA_8TiledMMAINSA_8MMA_AtomIJNSA_26SM100_MMA_F16BF16_2x1SM_SSISN_SN_fLi256ELi64ELNSA_4UMMA5MajorE1ELSS_1ELNSR_7ScaleInE0ELST_0EEEEEENSA_6LayoutINSB_IJSE_SE_SE_EEENSB_IJNSC_ILi0EEESY_SY_EEEEENSB_IJNSA_10UnderscoreES11_S11_EEEEENS7_6detail27Sm100ImplicitGemmTileTraitsINSA_18SM100_TMA_2SM_LOADENSA_14ComposedLayoutINSA_7SwizzleILi3ELi4ELi3EEENSA_18smem_ptr_flag_bitsILi16EEENSW_INSB_IJSI_NSC_ILi8EEEEEENSB_IJSE_SI_EEEEEEEvEENS15_INSA_25SM100_TMA_2SM_LOAD_IM2COLENS17_INS18_ILi2ELi4ELi3EEES1B_NSW_INSB_IJSK_S1C_EEENSB_IJSE_SK_EEEEEEEvEEEENS_8epilogue10collective18CollectiveEpilogueINS1Q_23Sm100TmaWarpSpecializedILi3ELi2ELi32ELb1ELb0EEEJNSB_IJNSC_ILi128EEESJ_SL_EEENSB_IJNSW_IS1V_SE_EENSW_ISK_SE_EEEEESN_NSB_IJlNSB_IJSE_llEEESY_EEESN_S21_NS1Q_6fusion15FusionCallbacksIS1U_NS22_17LinearCombinationISN_fSN_fLNS_15FloatRoundStyleE2EEES1W_S1Z_JEEENSA_5SM1004TMEM4LOAD26SM100_TMEM_LOAD_32dp32b32xENSA_13SM90_TMA_LOADENS17_IS1J_S1B_NSW_INSB_IJS1C_SK_EEENSB_IJSK_SE_EEEEEEENSA_39AutoVectorizingCopyWithAssumedAlignmentILi128EEENSA_14SM90_TMA_STOREES2G_S2I_S2I_EEEvvEEEEvNT_6ParamsE,@function
        .size           _ZN7cutlass13device_kernelINS_4conv6kernel13ConvUniversalINS1_16ConvProblemShapeILNS1_8OperatorE2ELi2EEENS1_10collective14CollectiveConvINS1_47MainloopSm100TmaUmmaWarpSpecializedImplicitGemmILS5_2ELi20ELi2ELi1ELi2EN4cute5tupleIJNSA_1CILi2EEENSC_ILi1EEESE_EEEEENSB_IJNSC_ILi256EEENSB_IJNSC_ILi64EEEEEENSB_IJNSC_ILi32EEEEEEEEENS_10bfloat16_tESN_NSA_8TiledMMAINSA_8MMA_AtomIJNSA_26SM100_MMA_F16BF16_2x1SM_SSISN_SN_fLi256ELi64ELNSA_4UMMA5MajorE1ELSS_1ELNSR_7ScaleInE0ELST_0EEEEEENSA_6LayoutINSB_IJSE_SE_SE_EEENSB_IJNSC_ILi0EEESY_SY_EEEEENSB_IJNSA_10UnderscoreES11_S11_EEEEENS7_6detail27Sm100ImplicitGemmTileTraitsINSA_18SM100_TMA_2SM_LOADENSA_14ComposedLayoutINSA_7SwizzleILi3ELi4ELi3EEENSA_18smem_ptr_flag_bitsILi16EEENSW_INSB_IJSI_NSC_ILi8EEEEEENSB_IJSE_SI_EEEEEEEvEENS15_INSA_25SM100_TMA_2SM_LOAD_IM2COLENS17_INS18_ILi2ELi4ELi3EEES1B_NSW_INSB_IJSK_S1C_EEENSB_IJSE_SK_EEEEEEEvEEEENS_8epilogue10collective18CollectiveEpilogueINS1Q_23Sm100TmaWarpSpecializedILi3ELi2ELi32ELb1ELb0EEEJNSB_IJNSC_ILi128EEESJ_SL_EEENSB_IJNSW_IS1V_SE_EENSW_ISK_SE_EEEEESN_NSB_IJlNSB_IJSE_llEEESY_EEESN_S21_NS1Q_6fusion15FusionCallbacksIS1U_NS22_17LinearCombinationISN_fSN_fLNS_15FloatRoundStyleE2EEES1W_S1Z_JEEENSA_5SM1004TMEM4LOAD26SM100_TMEM_LOAD_32dp32b32xENSA_13SM90_TMA_LOADENS17_IS1J_S1B_NSW_INSB_IJS1C_SK_EEENSB_IJSK_SE_EEEEEEENSA_39AutoVectorizingCopyWithAssumedAlignmentILi128EEENSA_14SM90_TMA_STOREES2G_S2I_S2I_EEEvvEEEEvNT_6ParamsE,(.L_x_214 - _ZN7cutlass13device_kernelINS_4conv6kernel13ConvUniversalINS1_16ConvProblemShapeILNS1_8OperatorE2ELi2EEENS1_10collective14CollectiveConvINS1_47MainloopSm100TmaUmmaWarpSpecializedImplicitGemmILS5_2ELi20ELi2ELi1ELi2EN4cute5tupleIJNSA_1CILi2EEENSC_ILi1EEESE_EEEEENSB_IJNSC_ILi256EEENSB_IJNSC_ILi64EEEEEENSB_IJNSC_ILi32EEEEEEEEENS_10bfloat16_tESN_NSA_8TiledMMAINSA_8MMA_AtomIJNSA_26SM100_MMA_F16BF16_2x1SM_SSISN_SN_fLi256ELi64ELNSA_4UMMA5MajorE1ELSS_1ELNSR_7ScaleInE0ELST_0EEEEEENSA_6LayoutINSB_IJSE_SE_SE_EEENSB_IJNSC_ILi0EEESY_SY_EEEEENSB_IJNSA_10UnderscoreES11_S11_EEEEENS7_6detail27Sm100ImplicitGemmTileTraitsINSA_18SM100_TMA_2SM_LOADENSA_14ComposedLayoutINSA_7SwizzleILi3ELi4ELi3EEENSA_18smem_ptr_flag_bitsILi16EEENSW_INSB_IJSI_NSC_ILi8EEEEEENSB_IJSE_SI_EEEEEEEvEENS15_INSA_25SM100_TMA_2SM_LOAD_IM2COLENS17_INS18_ILi2ELi4ELi3EEES1B_NSW_INSB_IJSK_S1C_EEENSB_IJSE_SK_EEEEEEEvEEEENS_8epilogue10collective18CollectiveEpilogueINS1Q_23Sm100TmaWarpSpecializedILi3ELi2ELi32ELb1ELb0EEEJNSB_IJNSC_ILi128EEESJ_SL_EEENSB_IJNSW_IS1V_SE_EENSW_ISK_SE_EEEEESN_NSB_IJlNSB_IJSE_llEEESY_EEESN_S21_NS1Q_6fusion15FusionCallbacksIS1U_NS22_17LinearCombinationISN_fSN_fLNS_15FloatRoundStyleE2EEES1W_S1Z_JEEENSA_5SM1004TMEM4LOAD26SM100_TMEM_LOAD_32dp32b32xENSA_13SM90_TMA_LOADENS17_IS1J_S1B_NSW_INSB_IJS1C_SK_EEENSB_IJSK_SE_EEEEEEENSA_39AutoVectorizingCopyWithAssumedAlignmentILi128EEENSA_14SM90_TMA_STOREES2G_S2I_S2I_EEEvvEEEEvNT_6ParamsE)
        .other          _ZN7cutlass13device_kernelINS_4conv6kernel13ConvUniversalINS1_16ConvProblemShapeILNS1_8OperatorE2ELi2EEENS1_10collective14CollectiveConvINS1_47MainloopSm100TmaUmmaWarpSpecializedImplicitGemmILS5_2ELi20ELi2ELi1ELi2EN4cute5tupleIJNSA_1CILi2EEENSC_ILi1EEESE_EEEEENSB_IJNSC_ILi256EEENSB_IJNSC_ILi64EEEEEENSB_IJNSC_ILi32EEEEEEEEENS_10bfloat16_tESN_NSA_8TiledMMAINSA_8MMA_AtomIJNSA_26SM100_MMA_F16BF16_2x1SM_SSISN_SN_fLi256ELi64ELNSA_4UMMA5MajorE1ELSS_1ELNSR_7ScaleInE0ELST_0EEEEEENSA_6LayoutINSB_IJSE_SE_SE_EEENSB_IJNSC_ILi0EEESY_SY_EEEEENSB_IJNSA_10UnderscoreES11_S11_EEEEENS7_6detail27Sm100ImplicitGemmTileTraitsINSA_18SM100_TMA_2SM_LOADENSA_14ComposedLayoutINSA_7SwizzleILi3ELi4ELi3EEENSA_18smem_ptr_flag_bitsILi16EEENSW_INSB_IJSI_NSC_ILi8EEEEEENSB_IJSE_SI_EEEEEEEvEENS15_INSA_25SM100_TMA_2SM_LOAD_IM2COLENS17_INS18_ILi2ELi4ELi3EEES1B_NSW_INSB_IJSK_S1C_EEENSB_IJSE_SK_EEEEEEEvEEEENS_8epilogue10collective18CollectiveEpilogueINS1Q_23Sm100TmaWarpSpecializedILi3ELi2ELi32ELb1ELb0EEEJNSB_IJNSC_ILi128EEESJ_SL_EEENSB_IJNSW_IS1V_SE_EENSW_ISK_SE_EEEEESN_NSB_IJlNSB_IJSE_llEEESY_EEESN_S21_NS1Q_6fusion15FusionCallbacksIS1U_NS22_17LinearCombinationISN_fSN_fLNS_15FloatRoundStyleE2EEES1W_S1Z_JEEENSA_5SM1004TMEM4LOAD26SM100_TMEM_LOAD_32dp32b32xENSA_13SM90_TMA_LOADENS17_IS1J_S1B_NSW_INSB_IJS1C_SK_EEENSB_IJSK_SE_EEEEEEENSA_39AutoVectorizingCopyWithAssumedAlignmentILi128EEENSA_14SM90_TMA_STOREES2G_S2I_S2I_EEEvvEEEEvNT_6ParamsE,@"STO_CUDA_ENTRY STV_DEFAULT"
_ZN7cutlass13device_kernelINS_4conv6kernel13ConvUniversalINS1_16ConvProblemShapeILNS1_8OperatorE2ELi2EEENS1_10collective14CollectiveConvINS1_47MainloopSm100TmaUmmaWarpSpecializedImplicitGemmILS5_2ELi20ELi2ELi1ELi2EN4cute5tupleIJNSA_1CILi2EEENSC_ILi1EEESE_EEEEENSB_IJNSC_ILi256EEENSB_IJNSC_ILi64EEEEEENSB_IJNSC_ILi32EEEEEEEEENS_10bfloat16_tESN_NSA_8TiledMMAINSA_8MMA_AtomIJNSA_26SM100_MMA_F16BF16_2x1SM_SSISN_SN_fLi256ELi64ELNSA_4UMMA5MajorE1ELSS_1ELNSR_7ScaleInE0ELST_0EEEEEENSA_6LayoutINSB_IJSE_SE_SE_EEENSB_IJNSC_ILi0EEESY_SY_EEEEENSB_IJNSA_10UnderscoreES11_S11_EEEEENS7_6detail27Sm100ImplicitGemmTileTraitsINSA_18SM100_TMA_2SM_LOADENSA_14ComposedLayoutINSA_7SwizzleILi3ELi4ELi3EEENSA_18smem_ptr_flag_bitsILi16EEENSW_INSB_IJSI_NSC_ILi8EEEEEENSB_IJSE_SI_EEEEEEEvEENS15_INSA_25SM100_TMA_2SM_LOAD_IM2COLENS17_INS18_ILi2ELi4ELi3EEES1B_NSW_INSB_IJSK_S1C_EEENSB_IJSE_SK_EEEEEEEvEEEENS_8epilogue10collective18CollectiveEpilogueINS1Q_23Sm100TmaWarpSpecializedILi3ELi2ELi32ELb1ELb0EEEJNSB_IJNSC_ILi128EEESJ_SL_EEENSB_IJNSW_IS1V_SE_EENSW_ISK_SE_EEEEESN_NSB_IJlNSB_IJSE_llEEESY_EEESN_S21_NS1Q_6fusion15FusionCallbacksIS1U_NS22_17LinearCombinationISN_fSN_fLNS_15FloatRoundStyleE2EEES1W_S1Z_JEEENSA_5SM1004TMEM4LOAD26SM100_TMEM_LOAD_32dp32b32xENSA_13SM90_TMA_LOADENS17_IS1J_S1B_NSW_INSB_IJS1C_SK_EEENSB_IJSK_SE_EEEEEEENSA_39AutoVectorizingCopyWithAssumedAlignmentILi128EEENSA_14SM90_TMA_STOREES2G_S2I_S2I_EEEvvEEEEvNT_6ParamsE:
[----:B------:R-:W1:Y:S01]  /*0000*/  LDC R1, c[0x0][0x37c] ;  /* 0x0000df00ff017b82 */ /* 0x000e620000000800 */
[----:B------:R-:W2:Y:S01]  /*0010*/  S2R R98, SR_TID.X ;  /* 0x0000000000627919 */ /* 0x000ea20000002100 */
[----:B------:R-:W3:Y:S06]  /*0020*/  LDCU.64 UR8, c[0x0][0x890] ;  /* 0x00011200ff0877ac */ /* 0x000eec0008000a00 */
[----:B------:R-:W4:Y:S01]  /*0030*/  S2UR UR4, SR_CgaCtaId ;  /* 0x00000000000479c3 */ /* 0x000f220000008800 */
[----:B-1----:R-:W-:Y:S01]  /*0040*/  VIADD R1, R1, 0xfffffff8 ;  /* 0xfffffff801017836 */ /* 0x002fe20000000000 */
[----:B------:R-:W-:-:S02]  /*0050*/  PRMT R91, RZ, 0x7610, R91 ;  /* 0x00007610ff5b7816 */ /* 0x000fc4000000005b */
[----:B------:R-:W-:Y:S02]  /*0060*/  ELECT P1, URZ, PT ;  /* 0x0000000000ff782f */ /* 0x000fe40003820000 */
[----:B------:R-:W-:Y:S01]  /*0070*/  R2UR UR48, R1 ;  /* 0x00000000013072ca */ /* 0x000fe200000e0000 */
[----:B---3--:R-:W-:-:S04]  /*0080*/  UISETP.NE.U32.AND UP0, UPT, UR8, URZ, UPT ;  /* 0x000000ff0800728c */ /* 0x008fc8000bf05070 */
[----:B------:R-:W-:Y:S02]  /*0090*/  UISETP.NE.AND.EX UP0, UPT, UR9, URZ, UPT, UP0 ;  /* 0x000000ff0900728c */ /* 0x000fe4000bf05300 */
[----:B----4-:R-:W-:Y:S02]  /*00a0*/  ULOP3.LUT UR33, UR4, 0x1, URZ, 0xc0, !UPT ;  /* 0x0000000104217892 */ /* 0x010fe4000f8ec0ff */
[----:B------:R-:W-:Y:S01]  /*00b0*/  ULOP3.LUT UR32, UR4, 0x1, URZ, 0x3c, !UPT ;  /* 0x0000000104207892 */ /* 0x000fe2000f8e3cff */
[----:B--2---:R-:W-:-:S05]  /*00c0*/  SHF.R.U32.HI R92, RZ, 0x5, R98 ;  /* 0x00000005ff5c7819 */ /* 0x004fca0000011662 */
[----:B------:R-:W1:Y:S02]  /*00d0*/  SHFL.IDX PT, R0, R92, RZ, 0x1f ;  /* 0x00001fff5c007589 */ /* 0x000e6400000e0000 */
[----:B-1----:R-:W-:Y:S01]  /*00e0*/  R2UR UR18, R0 ;  /* 0x00000000001272ca */ /* 0x002fe200000e0000 */
[----:B------:R-:W-:-:S14]  /*00f0*/  BRA.U UP0, `(.L_x_0) ;  /* 0x0000000100307547 */ /* 0x000fdc000b800000 */
[----:B------:R-:W1:Y:S02]  /*0100*/  LDCU.64 UR4, c[0x0][0x888] ;  /* 0x00011100ff0477ac */ /* 0x000e640008000a00 */
[----:B-1----:R-:W-:-:S04]  /*0110*/  UISETP.NE.U32.AND UP0, UPT, UR4, URZ, UPT ;  /* 0x000000ff0400728c */ /* 0x002fc8000bf05070 */
[----:B------:R-:W-:-:S09]  /*0120*/  UISETP.NE.AND.EX UP0, UPT, UR5, URZ, UPT, UP0 ;  /* 0x000000ff0500728c */ /* 0x000fd2000bf05300 */
[----:B------:R-:W-:Y:S05]  /*0130*/  BRA.U !UP0, `(.L_x_1) ;  /* 0x0000000108147547 */ /* 0x000fea000b800000 */
[----:B------:R-:W1:Y:S01]  /*0140*/  LDC.64 R2, c[0x0][0x888] ;  /* 0x00022200ff027b82 */ /* 0x000e620000000a00 */
[----:B------:R-:W1:Y:S02]  /*0150*/  LDCU.64 UR4, c[0x0][0x358] ;  /* 0x00006b00ff0477ac */ /* 0x000e640008000a00 */
[----:B-1----:R1:W5:Y:S01]  /*0160*/  LDG.E R41, desc[UR4][R2.64] ;  /* 0x0000000402297981 */ /* 0x002362000c1e1900 */
[----:B------:R-:W-:Y:S01]  /*0170*/  HFMA2 R91, -RZ, RZ, 0, 5.9604644775390625e-08 ;  /* 0x00000001ff5b7431 */ /* 0x000fe200000001ff */
[----:B------:R-:W-:Y:S05]  /*0180*/  BRA `(.L_x_0) ;  /* 0x00000000000c7947 */ /* 0x000fea0003800000 */
.L_x_1:
[----:B------:R-:W1:Y:S01]  /*0190*/  LDCU UR4, c[0x0][0x880] ;  /* 0x00011000ff0477ac */ /* 0x000e620008000800 */
[----:B------:R-:W-:Y:S01]  /*01a0*/  HFMA2 R91, -RZ, RZ, 0, 5.9604644775390625e-08 ;  /* 0x00000001ff5b7431 */ /* 0x000fe200000001ff */
[----:B-1----:R-:W-:-:S07]  /*01b0*/  MOV R41, UR4 ;  /* 0x0000000400297c02 */ /* 0x002fce0008000f00 */
.L_x_0:
[----:B------:R-:W2:Y:S02]  /*01c0*/  LDCU.64 UR4, c[0x0][0x8b0] ;  /* 0x00011600ff0477ac */ /* 0x000ea40008000a00 */
[----:B--2---:R-:W-:-:S04]  /*01d0*/  UISETP.NE.U32.AND UP0, UPT, UR4, URZ, UPT ;  /* 0x000000ff0400728c */ /* 0x004fc8000bf05070 */
[----:B------:R-:W-:-:S09]  /*01e0*/  UISETP.NE.AND.EX UP0, UPT, UR5, URZ, UPT, UP0 ;  /* 0x000000ff0500728c */ /* 0x000fd2000bf05300 */
[----:B------:R-:W-:Y:S05]  /*01f0*/  BRA.U UP0, `(.L_x_2) ;  /* 0x0000000100287547 */ /* 0x000fea000b800000 */
[----:B------:R-:W2:Y:S02]  /*0200*/  LDCU.64 UR4, c[0x0][0x8a8] ;  /* 0x00011500ff0477ac */ /* 0x000ea40008000a00 */
[----:B--2---:R-:W-:-:S04]  /*0210*/  UISETP.NE.U32.AND UP0, UPT, UR4, URZ, UPT ;  /* 0x000000ff0400728c */ /* 0x004fc8000bf05070 */
[----:B------:R-:W-:-:S09]  /*0220*/  UISETP.NE.AND.EX UP0, UPT, UR5, URZ, UPT, UP0 ;  /* 0x000000ff0500728c */ /* 0x000fd2000bf05300 */
[----:B------:R-:W-:Y:S05]  /*0230*/  BRA.U !UP0, `(.L_x_3) ;  /* 0x0000000108107547 */ /* 0x000fea000b800000 */
[----:B------:R-:W2:Y:S01]  /*0240*/  LDC.64 R38, c[0x0][0x8a8] ;  /* 0x00022a00ff267b82 */ /* 0x000ea20000000a00 */
[----:B------:R-:W2:Y:S02]  /*0250*/  LDCU.64 UR4, c[0x0][0x358] ;  /* 0x00006b00ff0477ac */ /* 0x000ea40008000a00 */
[----:B--2---:R2:W5:Y:S01]  /*0260*/  LDG.E R38, desc[UR4][R38.64] ;  /* 0x0000000426267981 */ /* 0x004562000c1e1900 */
[----:B------:R-:W-:Y:S05]  /*0270*/  BRA `(.L_x_2) ;  /* 0x0000000000087947 */ /* 0x000fea0003800000 */
.L_x_3:
[----:B------:R-:W2:Y:S02]  /*0280*/  LDCU UR4, c[0x0][0x8a0] ;  /* 0x00011400ff0477ac */ /* 0x000ea40008000800 */
[----:B--2---:R-:W-:Y:S02]  /*0290*/  MOV R38, UR4 ;  /* 0x0000000400267c02 */ /* 0x004fe40008000f00 */
.L_x_2:
[----:B------:R-:W-:Y:S01]  /*02a0*/  IMAD.U32 R0, RZ, RZ, UR18 ;  /* 0x00000012ff007e24 */ /* 0x000fe2000f8e00ff */
[----:B------:R-:W-:Y:S04]  /*02b0*/  BSSY.RECONVERGENT B0, `(.L_x_4) ;  /* 0x000000c000007945 */ /* 0x000fe80003800200 */
[C---:B------:R-:W-:Y:S02]  /*02c0*/  ISETP.NE.OR P2, PT, R0.reuse, 0x1, !P1 ;  /* 0x000000010000780c */ /* 0x040fe40004f45670 */
[----:B------:R-:W-:-:S11]  /*02d0*/  ISETP.NE.OR P0, PT, R0, 0x3, !P1 ;  /* 0x000000030000780c */ /* 0x000fd60004f05670 */
[----:B------:R-:W-:Y:S05]  /*02e0*/  @P2 BRA `(.L_x_5) ;  /* 0x0000000000202947 */ /* 0x000fea0003800000 */
[----:B------:R-:W3:Y:S02]  /*02f0*/  LDCU.64 UR4, c[0x0][0x348] ;  /* 0x00006900ff0477ac */ /* 0x000ee40008000a00 */
[----:B---3--:R-:W-:Y:S02]  /*0300*/  UIADD3 UR6, UP1, UPT, UR4, 0x80, URZ ;  /* 0x0000008004067890 */ /* 0x008fe4000ff3e0ff */
[----:B------:R-:W-:Y:S02]  /*0310*/  UIADD3 UR4, UP0, UPT, UR4, 0x180, URZ ;  /* 0x0000018004047890 */ /* 0x000fe4000ff1e0ff */
[----:B------:R-:W-:Y:S02]  /*0320*/  UIADD3.X UR7, UPT, UPT, URZ, UR5, URZ, UP1, !UPT ;  /* 0x00000005ff077290 */ /* 0x000fe40008ffe4ff */
[----:B------:R-:W-:-:S07]  /*0330*/  UIADD3.X UR5, UPT, UPT, URZ, UR5, URZ, UP0, !UPT ;  /* 0x00000005ff057290 */ /* 0x000fce00087fe4ff */
[----:B------:R3:W-:Y:S02]  /*0340*/  UTMACCTL.PF [UR6] ;  /* 0x00000000060079b9 */ /* 0x0007e40008040000 */
[----:B------:R3:W-:Y:S02]  /*0350*/  UTMACCTL.PF [UR4] ;  /* 0x00000000040079b9 */ /* 0x0007e40008040000 */
[----:B---3--:R-:W-:Y:S01]  /*0360*/  NOP ;  /* 0x0000000000007918 */ /* 0x008fe20000000000 */
.L_x_5:
[----:B------:R-:W-:Y:S05]  /*0370*/  BSYNC.RECONVERGENT B0 ;  /* 0x0000000000007941 */ /* 0x000fea0003800200 */
.L_x_4:
[----:B------:R-:W-:Y:S04]  /*0380*/  BSSY.RECONVERGENT B0, `(.L_x_6) ;  /* 0x000000a000007945 */ /* 0x000fe80003800200 */
        /* <DEDUP_REMOVED lines=9> */
.L_x_7:
[----:B------:R-:W-:Y:S05]  /*0420*/  BSYNC.RECONVERGENT B0 ;  /* 0x0000000000007941 */ /* 0x000fea0003800200 */
.L_x_6:
[----:B------:R-:W3:Y:S01]  /*0430*/  LDCU.64 UR4, c[0x0][0x888] ;  /* 0x00011100ff0477ac */ /* 0x000ee20008000a00 */
[----:B------:R-:W-:Y:S02]  /*0440*/  UISETP.EQ.U32.AND UP2, UPT, UR8, URZ, UPT ;  /* 0x000000ff0800728c */ /* 0x000fe4000bf42070 */
[----:B------:R-:W-:Y:S02]  /*0450*/  UPLOP3.LUT UP3, UPT, UPT, UPT, UPT, 0x80, 0x8 ;  /* 0x000000000008789c */ /* 0x000fe40003f6f070 */
[----:B---3--:R-:W-:-:S04]  /*0460*/  UISETP.NE.U32.AND UP0, UPT, UR4, URZ, UPT ;  /* 0x000000ff0400728c */ /* 0x008fc8000bf05070 */
[----:B------:R-:W-:-:S04]  /*0470*/  UISETP.NE.AND.EX UP1, UPT, UR5, URZ, UPT, UP0 ;  /* 0x000000ff0500728c */ /* 0x000fc8000bf25300 */
[----:B------:R-:W-:-:S04]  /*0480*/  UISETP.EQ.OR.EX UP4, UPT, UR9, URZ, !UP1, UP2 ;  /* 0x000000ff0900728c */ /* 0x000fc8000cf82720 */
[----:B------:R-:W-:-:S06]  /*0490*/  UP2UR UR4, UPR, URZ, 0x10 ;  /* 0x00000010ff047883 */ /* 0x000fcc0008000000 */
[----:B------:R-:W-:Y:S01]  /*04a0*/  MOV R97, UR4 ;  /* 0x0000000400617c02 */ /* 0x000fe20008000f00 */
[----:B------:R-:W-:Y:S06]  /*04b0*/  BRA.U !UP4, `(.L_x_8) ;  /* 0x000000010c207547 */ /* 0x000fec000b800000 */
[----:B------:R-:W-:Y:S01]  /*04c0*/  UISETP.NE.U32.AND UP2, UPT, UR8, URZ, UPT ;  /* 0x000000ff0800728c */ /* 0x000fe2000bf45070 */
[----:B-----5:R-:W-:Y:S01]  /*04d0*/  FSETP.NEU.AND P0, PT, R41, RZ, PT ;  /* 0x000000ff2900720b */ /* 0x020fe20003f0d000 */
[----:B------:R-:W-:Y:S02]  /*04e0*/  USEL UR4, URZ, 0xffffffff, UP1 ;  /* 0xffffffffff047887 */ /* 0x000fe40008800000 */
[----:B------:R-:W-:-:S10]  /*04f0*/  UISETP.NE.AND.EX UP2, UPT, UR9, URZ, UPT, UP2 ;  /* 0x000000ff0900728c */ /* 0x000fd4000bf45320 */
[----:B------:R-:W-:Y:S01]  /*0500*/  VOTEU.ANY UP0, P0 ;  /* 0x0000000000ff7886 */ /* 0x000fe20000000100 */
[----:B------:R-:W-:-:S04]  /*0510*/  @!UP2 USEL UR4, URZ, 0xffffffff, UP0 ;  /* 0xffffffffff04a887 */ /* 0x000fc80008000000 */
[----:B------:R-:W-:-:S04]  /*0520*/  ULOP3.LUT UR4, UR4, 0x1, URZ, 0xc0, !UPT ;  /* 0x0000000104047892 */ /* 0x000fc8000f8ec0ff */
[----:B------:R-:W-:-:S11]  /*0530*/  UISETP.NE.U32.AND UP3, UPT, UR4, 0x1, UPT ;  /* 0x000000010400788c */ /* 0x000fd6000bf65070 */
.L_x_8:
[----:B------:R-:W3:Y:S01]  /*0540*/  SHFL.IDX PT, R0, R92, RZ, 0x1f ;  /* 0x00001fff5c007589 */ /* 0x000ee200000e0000 */
[----:B------:R-:W-:Y:S02]  /*0550*/  UISETP.NE.AND UP5, UPT, UR18, 0x2, UPT ;  /* 0x000000021200788c */ /* 0x000fe4000bfa5270 */
[----:B------:R-:W-:Y:S02]  /*0560*/  UISETP.NE.AND UP0, UPT, UR18, 0x2, UPT ;  /* 0x000000021200788c */ /* 0x000fe4000bf05270 */
[----:B------:R-:W-:Y:S02]  /*0570*/  UISETP.NE.OR UP2, UPT, UR33, URZ, UP5 ;  /* 0x000000ff2100728c */ /* 0x000fe4000af45670 */
[----:B------:R-:W-:-:S04]  /*0580*/  USEL UR46, URZ, 0x1, UP0 ;  /* 0x00000001ff2e7887 */ /* 0x000fc80008000000 */
[----:B------:R-:W-:Y:S02]  /*0590*/  PLOP3.LUT P3, PT, P1, PT, UP2, 0xae, 0xea ;  /* 0x0000000000ea781c */ /* 0x000fe40000f6f52e */
[----:B---3--:R-:W-:-:S13]  /*05a0*/  ISETP.NE.AND P0, PT, R0, RZ, PT ;  /* 0x000000ff0000720c */ /* 0x008fda0003f05270 */
[----:B------:R-:W-:Y:S05]  /*05b0*/  @P0 BRA `(.L_x_9) ;  /* 0x0000000000d40947 */ /* 0x000fea0003800000 */
[----:B------:R-:W-:Y:S01]  /*05c0*/  ELECT P0, URZ, PT ;  /* 0x0000000000ff782f */ /* 0x000fe20003800000 */
[----:B------:R-:W-:-:S12]  /*05d0*/  BSSY.RECONVERGENT B0, `(.L_x_9) ;  /* 0x0000033000007945 */ /* 0x000fd80003800200 */
[----:B------:R-:W-:Y:S05]  /*05e0*/  @!P0 BRA `(.L_x_10) ;  /* 0x0000000000c48947 */ /* 0x000fea0003800000 */
[----:B------:R-:W3:Y:S01]  /*05f0*/  S2UR UR5, SR_CgaCtaId ;  /* 0x00000000000579c3 */ /* 0x000ee20000008800 */
[----:B------:R-:W-:Y:S01]  /*0600*/  UMOV UR4, 0x400 ;  /* 0x0000040000047882 */ /* 0x000fe20000000000 */
[----:B------:R-:W-:Y:S02]  /*0610*/  UMOV UR6, 0x1 ;  /* 0x0000000100067882 */ /* 0x000fe40000000000 */
[----:B------:R-:W-:-:S04]  /*0620*/  UIADD3 UR6, UPT, UPT, -UR6, 0x100000, URZ ;  /* 0x0010000006067890 */ /* 0x000fc8000fffe1ff */
[----:B------:R-:W-:Y:S02]  /*0630*/  USHF.L.U32 UR7, UR6, 0xb, URZ ;  /* 0x0000000b06077899 */ /* 0x000fe400080006ff */
[----:B------:R-:W-:Y:S02]  /*0640*/  USHF.L.U32 UR6, UR6, 0x1, URZ ;  /* 0x0000000106067899 */ /* 0x000fe400080006ff */
[----:B---3--:R-:W-:Y:S01]  /*0650*/  ULEA UR4, UR5, UR4, 0x18 ;  /* 0x0000000405047291 */ /* 0x008fe2000f8ec0ff */
[----:B------:R-:W3:Y:S11]  /*0660*/  FENCE.VIEW.ASYNC.S ;  /* 0x00000000000073c6 */ /* 0x000ef60000000000 */
[----:B---3--:R3:W4:Y:S01]  /*0670*/  SYNCS.EXCH.64 URZ, [UR4], UR6 ;  /* 0x0000000604ff75b2 */ /* 0x0087220008000100 */
[----:B------:R3:W1:Y:S01]  /*0680*/  SYNCS.EXCH.64 URZ, [UR4+0xa0], UR6 ;  /* 0x0000a00604ff75b2 */ /* 0x0006620008000100 */
        /* <DEDUP_REMOVED lines=37> */
[----:B------:R3:W1:Y:S02]  /*08e0*/  SYNCS.EXCH.64 URZ, [UR4+0x138], UR6 ;  /* 0x0001380604ff75b2 */ /* 0x0006640008000100 */
[----:B---34-:R-:W-:Y:S01]  /*08f0*/  NOP ;  /* 0x0000000000007918 */ /* 0x018fe20000000000 */
.L_x_10:
[----:B------:R-:W-:Y:S05]  /*0900*/  BSYNC.RECONVERGENT B0 ;  /* 0x0000000000007941 */ /* 0x000fea0003800200 */
.L_x_9:
[----:B------:R-:W3:Y:S01]  /*0910*/  SHFL.IDX PT, R0, R92, RZ, 0x1f ;  /* 0x00001fff5c007589 */ /* 0x000ee200000e0000 */
[----:B------:R-:W-:Y:S01]  /*0920*/  NOP ;  /* 0x0000000000007918 */ /* 0x000fe20000000000 */
[----:B---3--:R-:W-:-:S13]  /*0930*/  ISETP.NE.AND P0, PT, R0, 0x1, PT ;  /* 0x000000010000780c */ /* 0x008fda0003f05270 */
[----:B------:R-:W-:Y:S05]  /*0940*/  @P0 BRA `(.L_x_11) ;  /* 0x0000000000500947 */ /* 0x000fea0003800000 */
[----:B------:R-:W3:Y:S01]  /*0950*/  S2UR UR5, SR_CgaCtaId ;  /* 0x00000000000579c3 */ /* 0x000ee20000008800 */
[----:B------:R-:W-:Y:S01]  /*0960*/  UMOV UR4, 0x400 ;  /* 0x0000040000047882 */ /* 0x000fe20000000000 */
[----:B------:R-:W-:Y:S01]  /*0970*/  UMOV UR8, 0x20 ;  /* 0x0000002000087882 */ /* 0x000fe20000000000 */
[----:B------:R-:W-:Y:S01]  /*0980*/  UMOV UR6, 0x80 ;  /* 0x0000008000067882 */ /* 0x000fe20000000000 */
[----:B------:R-:W-:-:S04]  /*0990*/  UIADD3 UR8, UPT, UPT, -UR8, 0x100000, URZ ;  /* 0x0010000008087890 */ /* 0x000fc8000fffe1ff */
[----:B------:R-:W-:Y:S02]  /*09a0*/  USHF.L.U32 UR9, UR8, 0xb, URZ ;  /* 0x0000000b08097899 */ /* 0x000fe400080006ff */
[----:B------:R-:W-:Y:S02]  /*09b0*/  USHF.L.U32 UR8, UR8, 0x1, URZ ;  /* 0x0000000108087899 */ /* 0x000fe400080006ff */
[----:B------:R-:W-:-:S04]  /*09c0*/  UIADD3 UR6, UPT, UPT, -UR6, 0x100000, URZ ;  /* 0x0010000006067890 */ /* 0x000fc8000fffe1ff */
[----:B------:R-:W-:Y:S02]  /*09d0*/  USHF.L.U32 UR7, UR6, 0xb, URZ ;  /* 0x0000000b06077899 */ /* 0x000fe400080006ff */
[----:B------:R-:W-:Y:S01]  /*09e0*/  USHF.L.U32 UR6, UR6, 0x1, URZ ;  /* 0x0000000106067899 */ /* 0x000fe200080006ff */
[----:B------:R-:W-:Y:S01]  /*09f0*/  ELECT P0, URZ, PT ;  /* 0x0000000000ff782f */ /* 0x000fe20003800000 */
[----:B---3--:R-:W-:Y:S01]  /*0a00*/  ULEA UR4, UR5, UR4, 0x18 ;  /* 0x0000000405047291 */ /* 0x008fe2000f8ec0ff */
[----:B------:R-:W3:Y:S11]  /*0a10*/  FENCE.VIEW.ASYNC.S ;  /* 0x00000000000073c6 */ /* 0x000ef60000000000 */
[----:B---3--:R3:W4:Y:S01]  /*0a20*/  SYNCS.EXCH.64 URZ, [UR4+0x140], UR8 ;  /* 0x0001400804ff75b2 */ /* 0x0087220008000100 */
[----:B------:R3:W1:Y:S01]  /*0a30*/  SYNCS.EXCH.64 URZ, [UR4+0x158], UR6 ;  /* 0x0001580604ff75b2 */ /* 0x0006620008000100 */
[----:B------:R3:W1:Y:S01]  /*0a40*/  SYNCS.EXCH.64 URZ, [UR4+0x148], UR8 ;  /* 0x0001480804ff75b2 */ /* 0x0006620008000100 */
[----:B------:R3:W1:Y:S01]  /*0a50*/  SYNCS.EXCH.64 URZ, [UR4+0x160], UR6 ;  /* 0x0001600604ff75b2 */ /* 0x0006620008000100 */
[----:B------:R3:W1:Y:S01]  /*0a60*/  SYNCS.EXCH.64 URZ, [UR4+0x150], UR8 ;  /* 0x0001500804ff75b2 */ /* 0x0006620008000100 */
[----:B------:R3:W1:Y:S01]  /*0a70*/  SYNCS.EXCH.64 URZ, [UR4+0x168], UR6 ;  /* 0x0001680604ff75b2 */ /* 0x0006620008000100 */
[----:B------:R-:W-:Y:S01]  /*0a80*/  NOP ;  /* 0x0000000000007918 */ /* 0x000fe20000000000 */
.L_x_11:
[----:B------:R-:W2:Y:S01]  /*0a90*/  SHFL.IDX PT, R0, R92, RZ, 0x1f ;  /* 0x00001fff5c007589 */ /* 0x000ea200000e0000 */
[----:B------:R-:W-:Y:S01]  /*0aa0*/  NOP ;  /* 0x0000000000007918 */ /* 0x000fe20000000000 */
[----:B--2---:R-:W-:-:S13]  /*0ab0*/  ISETP.NE.AND P0, PT, R0, 0x3, PT ;  /* 0x000000030000780c */ /* 0x004fda0003f05270 */
[----:B------:R-:W-:Y:S05]  /*0ac0*/  @P0 BRA `(.L_x_12) ;  /* 0x0000000000300947 */ /* 0x000fea0003800000 */
[----:B------:R-:W2:Y:S01]  /*0ad0*/  S2UR UR5, SR_CgaCtaId ;  /* 0x00000000000579c3 */ /* 0x000ea20000008800 */
[----:B---3--:R-:W-:Y:S01]  /*0ae0*/  UMOV UR4, 0x400 ;  /* 0x0000040000047882 */ /* 0x008fe20000000000 */
[----:B------:R-:W-:Y:S01]  /*0af0*/  UMOV UR6, 0x20 ;  /* 0x0000002000067882 */ /* 0x000fe20000000000 */
[----:B------:R-:W-:Y:S01]  /*0b00*/  ELECT P0, URZ, PT ;  /* 0x0000000000ff782f */ /* 0x000fe20003800000 */
[----:B------:R-:W-:-:S04]  /*0b10*/  UIADD3 UR6, UPT, UPT, -UR6, 0x100000, URZ ;  /* 0x0010000006067890 */ /* 0x000fc8000fffe1ff */
[----:B------:R-:W-:Y:S02]  /*0b20*/  USHF.L.U32 UR7, UR6, 0xb, URZ ;  /* 0x0000000b06077899 */ /* 0x000fe400080006ff */
[----:B------:R-:W-:Y:S02]  /*0b30*/  USHF.L.U32 UR6, UR6, 0x1, URZ ;  /* 0x0000000106067899 */ /* 0x000fe400080006ff */
[----:B--2---:R-:W-:Y:S01]  /*0b40*/  ULEA UR4, UR5, UR4, 0x18 ;  /* 0x0000000405047291 */ /* 0x004fe2000f8ec0ff */
[----:B------:R-:W2:Y:S11]  /*0b50*/  FENCE.VIEW.ASYNC.S ;  /* 0x00000000000073c6 */ /* 0x000eb60000000000 */
[----:B--2---:R2:W3:Y:S01]  /*0b60*/  SYNCS.EXCH.64 URZ, [UR4+0x170], UR6 ;  /* 0x0001700604ff75b2 */ /* 0x0044e20008000100 */
[----:B------:R2:W1:Y:S01]  /*0b70*/  SYNCS.EXCH.64 URZ, [UR4+0x178], UR6 ;  /* 0x0001780604ff75b2 */ /* 0x0004620008000100 */
[----:B------:R-:W-:Y:S01]  /*0b80*/  NOP ;  /* 0x0000000000007918 */ /* 0x000fe20000000000 */
.L_x_12:
[----:B------:R-:W4:Y:S01]  /*0b90*/  SHFL.IDX PT, R0, R92, RZ, 0x1f ;  /* 0x00001fff5c007589 */ /* 0x000f2200000e0000 */
[----:B------:R-:W-:Y:S01]  /*0ba0*/  NOP ;  /* 0x0000000000007918 */ /* 0x000fe20000000000 */
[----:B----4-:R-:W-:-:S13]  /*0bb0*/  ISETP.NE.AND P0, PT, R0, 0x4, PT ;  /* 0x000000040000780c */ /* 0x010fda0003f05270 */
[----:B------:R-:W-:Y:S05]  /*0bc0*/  @P0 BRA `(.L_x_13) ;  /* 0x0000000000440947 */ /* 0x000fea0003800000 */
[----:B------:R-:W4:Y:S01]  /*0bd0*/  S2UR UR5, SR_CgaCtaId ;  /* 0x00000000000579c3 */ /* 0x000f220000008800 */
[----:B--23--:R-:W-:Y:S01]  /*0be0*/  UMOV UR4, 0x1e0 ;  /* 0x000001e000047882 */ /* 0x00cfe20000000000 */
[----:B------:R-:W-:Y:S01]  /*0bf0*/  UMOV UR6, 0x400 ;  /* 0x0000040000067882 */ /* 0x000fe20000000000 */
[----:B------:R-:W-:Y:S01]  /*0c00*/  USEL UR4, UR4, 0x1a0, UP3 ;  /* 0x000001a004047887 */ /* 0x000fe20009800000 */
[----:B------:R-:W-:Y:S01]  /*0c10*/  UMOV UR8, 0x1 ;  /* 0x0000000100087882 */ /* 0x000fe20000000000 */
[----:B------:R-:W-:Y:S01]  /*0c20*/  ELECT P0, URZ, PT ;  /* 0x0000000000ff782f */ /* 0x000fe20003800000 */
[----:B------:R-:W-:-:S04]  /*0c30*/  UIADD3 UR8, UPT, UPT, -UR8, 0x100000, URZ ;  /* 0x0010000008087890 */ /* 0x000fc8000fffe1ff */
[----:B------:R-:W-:Y:S02]  /*0c40*/  USHF.L.U32 UR9, UR8, 0xb, URZ ;  /* 0x0000000b08097899 */ /* 0x000fe400080006ff */
[----:B------:R-:W-:Y:S02]  /*0c50*/  USHF.L.U32 UR8, UR8, 0x1, URZ ;  /* 0x0000000108087899 */ /* 0x000fe400080006ff */
[----:B----4-:R-:W-:Y:S02]  /*0c60*/  ULEA UR6, UR5, UR6, 0x18 ;  /* 0x0000000605067291 */ /* 0x010fe4000f8ec0ff */
[----:B------:R-:W-:-:S04]  /*0c70*/  UIADD3 UR4, UPT, UPT, -UR4, 0x100000, URZ ;  /* 0x0010000004047890 */ /* 0x000fc8000fffe1ff */
[----:B------:R-:W-:Y:S02]  /*0c80*/  USHF.L.U32 UR5, UR4, 0xb, URZ ;  /* 0x0000000b04057899 */ /* 0x000fe400080006ff */
[----:B------:R-:W-:Y:S01]  /*0c90*/  USHF.L.U32 UR4, UR4, 0x1, URZ ;  /* 0x0000000104047899 */ /* 0x000fe200080006ff */
[----:B------:R-:W2:Y:S03]  /*0ca0*/  FENCE.VIEW.ASYNC.S ;  /* 0x00000000000073c6 */ /* 0x000ea60000000000 */
[----:B--2---:R4:W2:Y:S08]  /*0cb0*/  SYNCS.EXCH.64 URZ, [UR6+0x180], UR8 ;  /* 0x0001800806ff75b2 */ /* 0x0048b00008000100 */
[----:B------:R4:W3:Y:S02]  /*0cc0*/  SYNCS.EXCH.64 URZ, [UR6+0x188], UR4 ;  /* 0x0001880406ff75b2 */ /* 0x0008e40008000100 */
[----:B----4-:R-:W-:Y:S01]  /*0cd0*/  NOP ;  /* 0x0000000000007918 */ /* 0x010fe20000000000 */
.L_x_13:
[----:B------:R-:W4:Y:S01]  /*0ce0*/  SHFL.IDX PT, R0, R92, RZ, 0x1f ;  /* 0x00001fff5c007589 */ /* 0x000f2200000e0000 */
[----:B------:R-:W-:Y:S01]  /*0cf0*/  ISETP.NE.OR P1, PT, RZ, UR18, !P1 ;  /* 0x00000012ff007c0c */ /* 0x000fe2000cf25670 */
[----:B------:R-:W-:Y:S01]  /*0d00*/  NOP ;  /* 0x0000000000007918 */ /* 0x000fe20000000000 */
[----:B----4-:R-:W-:-:S13]  /*0d10*/  ISETP.NE.AND P0, PT, R0, 0x5, PT ;  /* 0x000000050000780c */ /* 0x010fda0003f05270 */
[----:B------:R-:W-:Y:S05]  /*0d20*/  @P0 BRA `(.L_x_14) ;  /* 0x0000000000480947 */ /* 0x000fea0003800000 */
[----:B------:R-:W4:Y:S01]  /*0d30*/  S2UR UR5, SR_CgaCtaId ;  /* 0x00000000000579c3 */ /* 0x000f220000008800 */
[----:B--23--:R-:W-:Y:S01]  /*0d40*/  UMOV UR4, 0x400 ;  /* 0x0000040000047882 */ /* 0x00cfe20000000000 */
        /* <DEDUP_REMOVED lines=9> */
[----:B----4-:R-:W-:Y:S01]  /*0de0*/  ULEA UR4, UR5, UR4, 0x18 ;  /* 0x0000000405047291 */ /* 0x010fe2000f8ec0ff */
[----:B------:R-:W2:Y:S11]  /*0df0*/  FENCE.VIEW.ASYNC.S ;  /* 0x00000000000073c6 */ /* 0x000eb60000000000 */
[----:B--2---:R4:W2:Y:S01]  /*0e00*/  SYNCS.EXCH.64 URZ, [UR4+0x190], UR6 ;  /* 0x0001900604ff75b2 */ /* 0x0048a20008000100 */
[----:B------:R4:W3:Y:S01]  /*0e10*/  SYNCS.EXCH.64 URZ, [UR4+0x1a0], UR8 ;  /* 0x0001a00804ff75b2 */ /* 0x0008e20008000100 */
[----:B------:R4:W1:Y:S01]  /*0e20*/  SYNCS.EXCH.64 URZ, [UR4+0x198], UR6 ;  /* 0x0001980604ff75b2 */ /* 0x0008620008000100 */
[----:B------:R4:W1:Y:S02]  /*0e30*/  SYNCS.EXCH.64 URZ, [UR4+0x1a8], UR8 ;  /* 0x0001a80804ff75b2 */ /* 0x0008640008000100 */
[----:B----4-:R-:W-:Y:S01]  /*0e40*/  NOP ;  /* 0x0000000000007918 */ /* 0x010fe20000000000 */
.L_x_14:
[----:B--23--:R-:W2:Y:S01]  /*0e50*/  S2UR UR7, SR_CgaCtaId ;  /* 0x00000000000779c3 */ /* 0x00cea20000008800 */
[----:B------:R-:W-:Y:S01]  /*0e60*/  VOTEU.ALL UP0, P1 ;  /* 0x0000000000ff7886 */ /* 0x000fe20000800000 */
[----:B------:R-:W-:Y:S01]  /*0e70*/  UMOV UR4, 0x20 ;  /* 0x0000002000047882 */ /* 0x000fe20000000000 */
[----:B------:R-:W-:Y:S01]  /*0e80*/  NOP ;  /* 0x0000000000007918 */ /* 0x000fe20000000000 */
[----:B-1----:R-:W-:Y:S01]  /*0e90*/  LOP3.LUT R3, R98, 0x1f, RZ, 0xc0, !PT ;  /* 0x0000001f62037812 */ /* 0x002fe200078ec0ff */
[----:B------:R-:W-:Y:S01]  /*0ea0*/  UISETP.NE.AND UP4, UPT, UR18, URZ, UPT ;  /* 0x000000ff1200728c */ /* 0x000fe2000bf85270 */
[----:B------:R-:W-:Y:S01]  /*0eb0*/  @!UP0 UMOV UR6, 0x400 ;  /* 0x0000040000068882 */ /* 0x000fe20000000000 */
[----:B------:R-:W-:-:S04]  /*0ec0*/  @!UP0 UIADD3 UR4, UPT, UPT, -UR4, 0x100000, URZ ;  /* 0x0010000004048890 */ /* 0x000fc8000fffe1ff */
[----:B------:R-:W-:Y:S02]  /*0ed0*/  @!UP0 USHF.L.U32 UR5, UR4, 0xb, URZ ;  /* 0x0000000b04058899 */ /* 0x000fe400080006ff */
[----:B------:R-:W-:Y:S02]  /*0ee0*/  @!UP0 USHF.L.U32 UR4, UR4, 0x1, URZ ;  /* 0x0000000104048899 */ /* 0x000fe400080006ff */
[----:B--2---:R-:W-:Y:S01]  /*0ef0*/  @!UP0 ULEA UR6, UR7, UR6, 0x18 ;  /* 0x0000000607068291 */ /* 0x004fe2000f8ec0ff */
[----:B------:R-:W1:Y:S01]  /*0f00*/  LDCU UR7, c[0x0][0x36c] ;  /* 0x00006d80ff0777ac */ /* 0x000e620008000800 */
[----:B------:R-:W-:Y:S01]  /*0f10*/  VOTEU.ALL UP0, P1 ;  /* 0x0000000000ff7886 */ /* 0x000fe20000800000 */
[----:B------:R-:W2:Y:S09]  /*0f20*/  FENCE.VIEW.ASYNC.S ;  /* 0x00000000000073c6 */ /* 0x000eb20000000000 */
[----:B--2---:R2:W3:Y:S01]  /*0f30*/  @!UP0 SYNCS.EXCH.64 URZ, [UR6+0x1b0], UR4 ;  /* 0x0001b00406ff85b2 */ /* 0x0044e20008000100 */
[----:B-1----:R-:W-:-:S09]  /*0f40*/  UISETP.EQ.U32.AND UP6, UPT, UR7, 0x1, UPT ;  /* 0x000000010700788c */ /* 0x002fd2000bfc2070 */
[----:B--2---:R-:W-:Y:S05]  /*0f50*/  BRA.U !UP6, `(.L_x_15) ;  /* 0x000000010e087547 */ /* 0x004fea000b800000 */
[----:B---3--:R-:W-:Y:S01]  /*0f60*/  UCGABAR_ARV ;  /* 0x00000000000079c7 */ /* 0x008fe20008000000 */
[----:B------:R-:W-:Y:S05]  /*0f70*/  BRA `(.L_x_16) ;  /* 0x0000000000047947 */ /* 0x000fea0003800000 */
.L_x_15:
[----:B---3--:R-:W-:Y:S01]  /*0f80*/  NOP ;  /* 0x0000000000007918 */ /* 0x008fe20000000000 */
.L_x_16:
[----:B------:R-:W1:Y:S01]  /*0f90*/  S2UR UR20, SR_CTAID.X ;  /* 0x00000000001479c3 */ /* 0x000e620000002500 */
[----:B------:R-:W-:-:S05]  /*0fa0*/  CS2R.32 R96, SR_CgaSize ;  /* 0x0000000000607805 */ /* 0x000fca0000008a00 */
[----:B------:R-:W-:-:S05]  /*0fb0*/  IMAD R96, R96, -0xa0, RZ ;  /* 0xffffff6060607824 */ /* 0x000fca00078e02ff */
[----:B------:R-:W-:-:S14]  /*0fc0*/  R2UR UR5, R96 ;  /* 0x00000000600572ca */ /* 0x000fdc00000e0000 */
[----:B------:R-:W2:Y:S01]  /*0fd0*/  LDCU UR5, c[0x0][UR5+0x2b0] ;  /* 0x00005600050577ac */ /* 0x000ea20008000800 */
[----:B------:R-:W-:-:S05]  /*0fe0*/  CS2R.32 R96, SR_CgaSize ;  /* 0x0000000000607805 */ /* 0x000fca0000008a00 */
[----:B------:R-:W-:-:S05]  /*0ff0*/  IMAD R96, R96, -0xa0, RZ ;  /* 0xffffff6060607824 */ /* 0x000fca00078e02ff */
[----:B------:R-:W-:-:S14]  /*1000*/  R2UR UR4, R96 ;  /* 0x00000000600472ca */ /* 0x000fdc00000e0000 */
[----:B------:R-:W3:Y:S01]  /*1010*/  LDCU UR4, c[0x0][UR4+0x2b4] ;  /* 0x00005680040477ac */ /* 0x000ee20008000800 */
[----:B------:R-:W4:Y:S01]  /*1020*/  S2UR UR23, SR_CTAID.Y ;  /* 0x00000000001779c3 */ /* 0x000f220000002600 */
[----:B------:R-:W-:-:S05]  /*1030*/  CS2R.32 R96, SR_CgaSize ;  /* 0x0000000000607805 */ /* 0x000fca0000008a00 */
[----:B------:R-:W-:-:S05]  /*1040*/  IMAD R96, R96, -0xa0, RZ ;  /* 0xffffff6060607824 */ /* 0x000fca00078e02ff */
[----:B------:R-:W-:-:S14]  /*1050*/  R2UR UR7, R96 ;  /* 0x00000000600772ca */ /* 0x000fdc00000e0000 */
[----:B------:R-:W3:Y:S01]  /*1060*/  LDCU UR7, c[0x0][UR7+0x2a0] ;  /* 0x00005400070777ac */ /* 0x000ee20008000800 */
[----:B------:R-:W-:-:S05]  /*1070*/  CS2R.32 R96, SR_CgaSize ;  /* 0x0000000000607805 */ /* 0x000fca0000008a00 */
[----:B------:R-:W-:-:S05]  /*1080*/  IMAD R96, R96, -0xa0, RZ ;  /* 0xffffff6060607824 */ /* 0x000fca00078e02ff */
[----:B------:R-:W-:-:S14]  /*1090*/  R2UR UR8, R96 ;  /* 0x00000000600872ca */ /* 0x000fdc00000e0000 */
[----:B------:R-:W3:Y:S01]  /*10a0*/  LDCU UR8, c[0x0][UR8+0x2a4] ;  /* 0x00005480080877ac */ /* 0x000ee20008000800 */
[----:B------:R-:W3:Y:S01]  /*10b0*/  LDCU UR19, c[0x0][0xb24] ;  /* 0x00016480ff1377ac */ /* 0x000ee20008000800 */
[----:B------:R-:W3:Y:S01]  /*10c0*/  LDCU UR39, c[0x0][0xb24] ;  /* 0x00016480ff2777ac */ /* 0x000ee20008000800 */
[----:B-1----:R-:W-:Y:S01]  /*10d0*/  I2FP.F32.U32 R2, UR20 ;  /* 0x0000001400027c45 */ /* 0x002fe20008201000 */
[----:B------:R-:W1:Y:S04]  /*10e0*/  LDCU UR24, c[0x0][0xb30] ;  /* 0x00016600ff1877ac */ /* 0x000e680008000800 */
[----:B--2---:R-:W-:Y:S01]  /*10f0*/  FMUL R2, R2, UR5 ;  /* 0x0000000502027c20 */ /* 0x004fe20008400000 */
[----:B----4-:R-:W-:-:S05]  /*1100*/  I2FP.F32.U32 R0, UR23 ;  /* 0x0000001700007c45 */ /* 0x010fca0008201000 */
[----:B------:R-:W2:Y:S01]  /*1110*/  F2I.U32.TRUNC.NTZ R2, R2 ;  /* 0x0000000200027305 */ /* 0x000ea2000020f000 */
[----:B---3--:R-:W-:-:S07]  /*1120*/  FMUL R0, R0, UR4 ;  /* 0x0000000400007c20 */ /* 0x008fce0008400000 */
[----:B------:R-:W3:Y:S01]  /*1130*/  F2I.U32.TRUNC.NTZ R0, R0 ;  /* 0x0000000000007305 */ /* 0x000ee2000020f000 */
[----:B--2---:R-:W-:Y:S02]  /*1140*/  R2UR UR4, R2 ;  /* 0x00000000020472ca */ /* 0x004fe400000e0000 */
[----:B------:R-:W-:Y:S02]  /*1150*/  PRMT R2, RZ, 0x7610, R2 ;  /* 0x00007610ff027816 */ /* 0x000fe40000000002 */
[----:B---3--:R-:W-:Y:S02]  /*1160*/  R2UR UR6, R0 ;  /* 0x00000000000672ca */ /* 0x008fe400000e0000 */
[----:B------:R-:W-:-:S07]  /*1170*/  PRMT R0, RZ, 0x7610, R0 ;  /* 0x00007610ff007816 */ /* 0x000fce0000000000 */
[----:B------:R-:W-:-:S04]  /*1180*/  UIADD3 UR5, UPT, UPT, -UR4, URZ, URZ ;  /* 0x000000ff04057290 */ /* 0x000fc8000fffe1ff */
[----:B------:R-:W-:Y:S02]  /*1190*/  UIMAD UR5, UR7, UR5, UR20 ;  /* 0x00000005070572a4 */ /* 0x000fe4000f8e0214 */
[----:B------:R-:W-:-:S04]  /*11a0*/  UIADD3 UR4, UPT, UPT, -UR6, URZ, URZ ;  /* 0x000000ff06047290 */ /* 0x000fc8000fffe1ff */
[----:B------:R-:W-:Y:S01]  /*11b0*/  IMAD.U32 R96, RZ, RZ, UR5 ;  /* 0x00000005ff607e24 */ /* 0x000fe2000f8e00ff */
[----:B------:R-:W-:-:S06]  /*11c0*/  UIMAD UR4, UR8, UR4, UR23 ;  /* 0x00000004080472a4 */ /* 0x000fcc000f8e0217 */
[----:B------:R-:W-:Y:S01]  /*11d0*/  IMAD.U32 R95, RZ, RZ, UR4 ;  /* 0x00000004ff5f7e24 */ /* 0x000fe2000f8e00ff */
[----:B-1----:R-:W-:Y:S06]  /*11e0*/  BRA.U UP4, `(.L_x_17) ;  /* 0x0000000104307547 */ /* 0x002fec000b800000 */
[----:B------:R-:W-:Y:S01]  /*11f0*/  R2UR UR5, R95 ;  /* 0x000000005f0572ca */ /* 0x000fe200000e0000 */
[----:B------:R-:W-:Y:S01]  /*1200*/  UMOV UR7, 0x3 ;  /* 0x0000000300077882 */ /* 0x000fe20000000000 */
[----:B------:R-:W-:-:S11]  /*1210*/  R2UR UR4, R96 ;  /* 0x00000000600472ca */ /* 0x000fd600000e0000 */
[----:B------:R-:W-:-:S04]  /*1220*/  UISETP.NE.AND UP0, UPT, UR5, URZ, UPT ;  /* 0x000000ff0500728c */ /* 0x000fc8000bf05270 */
[----:B------:R-:W-:Y:S02]  /*1230*/  UISETP.LT.U32.OR UP0, UPT, UR4, 0x2, !UP0 ;  /* 0x000000020400788c */ /* 0x000fe4000c701470 */
[----:B------:R-:W-:Y:S02]  /*1240*/  ULOP3.LUT UR4, UR4, 0xfffffffe, URZ, 0xc0, !UPT ;  /* 0xfffffffe04047892 */ /* 0x000fe4000f8ec0ff */
[----:B------:R-:W-:Y:S02]  /*1250*/  USEL UR6, URZ, 0x1, !UP0 ;  /* 0x00000001ff067887 */ /* 0x000fe4000c000000 */
[----:B------:R-:W-:Y:S02]  /*1260*/  USEL UR5, URZ, 0x2, !UP0 ;  /* 0x00000002ff057887 */ /* 0x000fe4000c000000 */
[----:B------:R-:W-:Y:S02]  /*1270*/  USHF.L.U32 UR4, UR7, UR4, URZ ;  /* 0x0000000407047299 */ /* 0x000fe400080006ff */
[----:B------:R-:W-:-:S04]  /*1280*/  UIADD3 UR5, UPT, UPT, UR6, UR5, URZ ;  /* 0x0000000506057290 */ /* 0x000fc8000fffe0ff */
[----:B------:R-:W-:Y:S02]  /*1290*/  IMAD.U32 R0, RZ, RZ, UR4 ;  /* 0x00000004ff007e24 */ /* 0x000fe4000f8e00ff */
[----:B------:R-:W-:-:S07]  /*12a0*/  IMAD.U32 R2, RZ, RZ, UR5 ;  /* 0x00000005ff027e24 */ /* 0x000fce000f8e00ff */
.L_x_17:
[----:B------:R-:W1:Y:S01]  /*12b0*/  S2UR UR49, SR_CTAID.Z ;  /* 0x00000000003179c3 */ /* 0x000e620000002700 */
[----:B------:R-:W-:Y:S01]  /*12c0*/  UISETP.GE.AND UP0, UPT, UR19, 0x1, UPT ;  /* 0x000000011300788c */ /* 0x000fe2000bf06270 */
[----:B------:R-:W-:-:S08]  /*12d0*/  UMOV UR28, UR20 ;  /* 0x00000014001c7c82 */ /* 0x000fd00008000000 */
[----:B------:R-:W-:Y:S05]  /*12e0*/  BRA.U !UP0, `(.L_x_18) ;  /* 0x0000000108d47547 */ /* 0x000fea000b800000 */
[----:B------:R-:W2:Y:S01]  /*12f0*/  LDCU.128 UR12, c[0x0][0xb10] ;  /* 0x00016200ff0c77ac */ /* 0x000ea20008000c00 */
[----:B------:R-:W3:Y:S01]  /*1300*/  LDCU UR21, c[0x0][0xb0c] ;  /* 0x00016180ff1577ac */ /* 0x000ee20008000800 */
[----:B------:R-:W4:Y:S01]  /*1310*/  LDCU UR6, c[0x0][0x370] ;  /* 0x00006e00ff0677ac */ /* 0x000f220008000800 */
[----:B------:R-:W1:Y:S01]  /*1320*/  LDCU UR7, c[0x0][0x374] ;  /* 0x00006e80ff0777ac */ /* 0x000e620008000800 */
[----:B------:R-:W1:Y:S01]  /*1330*/  LDCU UR22, c[0x0][0xb20] ;  /* 0x00016400ff1677ac */ /* 0x000e620008000800 */
[----:B--2---:R-:W-:Y:S02]  /*1340*/  UIMAD.WIDE.U32 UR4, UR20, UR12, URZ ;  /* 0x0000000c140472a5 */ /* 0x004fe4000f8e00ff */
[----:B---3--:R-:W-:Y:S01]  /*1350*/  UISETP.NE.AND UP0, UPT, UR21, 0x1, UPT ;  /* 0x000000011500788c */ /* 0x008fe2000bf05270 */
[----:B------:R-:W2:Y:S01]  /*1360*/  LDCU.64 UR8, c[0x0][0xb28] ;  /* 0x00016500ff0877ac */ /* 0x000ea20008000a00 */
[----:B----4-:R-:W-:-:S03]  /*1370*/  UIMAD.WIDE.U32 UR10, UR6, UR12, URZ ;  /* 0x0000000c060a72a5 */ /* 0x010fc6000f8e00ff */
[----:B------:R-:W-:Y:S01]  /*1380*/  UMOV UR4, UR5 ;  /* 0x0000000500047c82 */ /* 0x000fe20008000000 */
[----:B------:R-:W-:Y:S02]  /*1390*/  UISETP.NE.AND UP2, UPT, UR19, 0x1, UPT ;  /* 0x000000011300788c */ /* 0x000fe4000bf45270 */
[----:B------:R-:W-:Y:S01]  /*13a0*/  USHF.R.U32.HI UR4, URZ, UR13, UR4 ;  /* 0x0000000dff047299 */ /* 0x000fe20008011604 */
[----:B------:R-:W-:Y:S01]  /*13b0*/  UMOV UR10, UR11 ;  /* 0x0000000b000a7c82 */ /* 0x000fe20008000000 */
[----:B------:R-:W-:Y:S02]  /*13c0*/  UIMAD.WIDE.U32 UR16, UR23, UR15, URZ ;  /* 0x0000000f171072a5 */ /* 0x000fe4000f8e00ff */
[----:B------:R-:W-:Y:S02]  /*13d0*/  USEL UR5, UR20, UR4, !UP0 ;  /* 0x0000000414057287 */ /* 0x000fe4000c000000 */
[----:B------:R-:W-:Y:S02]  /*13e0*/  @UP0 USHF.R.U32.HI UR6, URZ, UR13, UR10 ;  /* 0x0000000dff060299 */ /* 0x000fe4000801160a */
[----:B------:R-:W-:-:S02]  /*13f0*/  UISETP.NE.AND UP0, UPT, UR14, 0x1, UPT ;  /* 0x000000010e00788c */ /* 0x000fc4000bf05270 */
[----:B-1----:R-:W-:Y:S02]  /*1400*/  UIMAD.WIDE.U32 UR10, UR7, UR15, URZ ;  /* 0x0000000f070a72a5 */ /* 0x002fe4000f8e00ff */
[----:B--2---:R-:W-:Y:S01]  /*1410*/  UIMAD.WIDE.U32 UR12, UR6, UR8, URZ ;  /* 0x00000008060c72a5 */ /* 0x004fe2000f8e00ff */
[----:B------:R-:W-:Y:S01]  /*1420*/  UMOV UR4, UR17 ;  /* 0x0000001100047c82 */ /* 0x000fe20008000000 */
[----:B------:R-:W-:-:S03]  /*1430*/  UIADD3 UR28, UPT, UPT, -UR5, URZ, URZ ;  /* 0x000000ff051c7290 */ /* 0x000fc6000fffe1ff */
[----:B------:R-:W-:Y:S01]  /*1440*/  UMOV UR10, UR11 ;  /* 0x0000000b000a7c82 */ /* 0x000fe20008000000 */
[----:B------:R-:W-:Y:S02]  /*1450*/  USHF.R.U32.HI UR4, URZ, UR22, UR4 ;  /* 0x00000016ff047299 */ /* 0x000fe40008011604 */
[----:B------:R-:W-:Y:S01]  /*1460*/  @UP0 USHF.R.U32.HI UR7, URZ, UR22, UR10 ;  /* 0x00000016ff070299 */ /* 0x000fe2000801160a */
[----:B------:R-:W-:Y:S01]  /*1470*/  UMOV UR12, UR13 ;  /* 0x0000000d000c7c82 */ /* 0x000fe20008000000 */
[----:B------:R-:W-:Y:S02]  /*1480*/  USEL UR4, UR23, UR4, !UP0 ;  /* 0x0000000417047287 */ /* 0x000fe4000c000000 */
[----:B------:R-:W-:Y:S02]  /*1490*/  UIMAD.WIDE.U32 UR10, UR7, UR8, URZ ;  /* 0x00000008070a72a5 */ /* 0x000fe4000f8e00ff */
[----:B------:R-:W-:Y:S02]  /*14a0*/  @UP2 USHF.R.U32.HI UR6, URZ, UR9, UR12 ;  /* 0x00000009ff062299 */ /* 0x000fe4000801160c */
[----:B------:R-:W-:-:S02]  /*14b0*/  UIMAD.WIDE.U32 UR12, UR4, UR8, URZ ;  /* 0x00000008040c72a5 */ /* 0x000fc4000f8e00ff */
[----:B------:R-:W-:Y:S01]  /*14c0*/  UIMAD UR28, UR21, UR28, UR20 ;  /* 0x0000001c151c72a4 */ /* 0x000fe2000f8e0214 */
[----:B------:R-:W-:Y:S02]  /*14d0*/  UMOV UR10, UR11 ;  /* 0x0000000b000a7c82 */ /* 0x000fe40008000000 */
[----:B------:R-:W-:Y:S02]  /*14e0*/  @UP2 USHF.R.U32.HI UR7, URZ, UR9, UR10 ;  /* 0x00000009ff072299 */ /* 0x000fe4000801160a */
[----:B------:R-:W-:Y:S02]  /*14f0*/  UIMAD UR10, UR6, UR19, URZ ;  /* 0x00000013060a72a4 */ /* 0x000fe4000f8e02ff */
[----:B------:R-:W-:-:S04]  /*1500*/  UIMAD UR7, UR7, UR19, URZ ;  /* 0x00000013070772a4 */ /* 0x000fc8000f8e02ff */
[----:B------:R-:W-:-:S03]  /*1510*/  UISETP.GE.AND UP0, UPT, UR4, UR7, UPT ;  /* 0x000000070400728c */ /* 0x000fc6000bf06270 */
[----:B------:R-:W-:Y:S01]  /*1520*/  UMOV UR7, UR13 ;  /* 0x0000000d00077c82 */ /* 0x000fe20008000000 */
[----:B------:R-:W-:Y:S02]  /*1530*/  UISETP.GE.OR UP0, UPT, UR5, UR10, UP0 ;  /* 0x0000000a0500728c */ /* 0x000fe40008706670 */
[----:B------:R-:W-:Y:S02]  /*1540*/  UIMAD.WIDE.U32 UR10, UR5, UR8, URZ ;  /* 0x00000008050a72a5 */ /* 0x000fe4000f8e00ff */
[----:B------:R-:W-:Y:S02]  /*1550*/  USHF.R.U32.HI UR7, URZ, UR9, UR7 ;  /* 0x00000009ff077299 */ /* 0x000fe40008011607 */
[----:B------:R-:W-:Y:S02]  /*1560*/  UIADD3 UR10, UPT, UPT, -UR4, URZ, URZ ;  /* 0x000000ff040a7290 */ /* 0x000fe4000fffe1ff */
[----:B------:R-:W-:Y:S02]  /*1570*/  USEL UR7, UR4, UR7, !UP2 ;  /* 0x0000000704077287 */ /* 0x000fe4000d000000 */
[----:B------:R-:W-:Y:S01]  /*1580*/  UIMAD UR10, UR14, UR10, UR23 ;  /* 0x0000000a0e0a72a4 */ /* 0x000fe2000f8e0217 */
[----:B------:R-:W-:-:S02]  /*1590*/  @!UP0 UMOV UR8, UR11 ;  /* 0x0000000b00088c82 */ /* 0x000fc40008000000 */
[----:B------:R-:W-:Y:S02]  /*15a0*/  @!UP0 USHF.R.U32.HI UR8, URZ, UR9, UR8 ;  /* 0x00000009ff088299 */ /* 0x000fe40008011608 */
[----:B------:R-:W-:Y:S02]  /*15b0*/  UIADD3 UR9, UPT, UPT, -UR7, URZ, URZ ;  /* 0x000000ff07097290 */ /* 0x000fe4000fffe1ff */
[----:B------:R-:W-:Y:S02]  /*15c0*/  @!UP0 USEL UR8, UR5, UR8, !UP2 ;  /* 0x0000000805088287 */ /* 0x000fe4000d000000 */
[----:B------:R-:W-:Y:S02]  /*15d0*/  UIMAD UR9, UR19, UR9, UR4 ;  /* 0x00000009130972a4 */ /* 0x000fe4000f8e0204 */
[----:B------:R-:W-:Y:S02]  /*15e0*/  @!UP0 UIADD3 UR7, UPT, UPT, UR7, -UR8, URZ ;  /* 0x8000000807078290 */ /* 0x000fe4000fffe0ff */
[----:B------:R-:W-:-:S02]  /*15f0*/  @!UP0 UIMAD UR6, UR9, UR6, UR8 ;  /* 0x00000006090682a4 */ /* 0x000fc4000f8e0208 */
[----:B------:R-:W-:-:S04]  /*1600*/  @!UP0 UIMAD UR4, UR7, UR19, UR5 ;  /* 0x00000013070482a4 */ /* 0x000fc8000f8e0205 */
[----:B------:R-:W-:Y:S01]  /*1610*/  UIMAD UR23, UR4, UR14, UR10 ;  /* 0x0000000e041772a4 */ /* 0x000fe2000f8e020a */
[----:B------:R-:W-:Y:S02]  /*1620*/  @!UP0 UMOV UR5, UR6 ;  /* 0x0000000600058c82 */ /* 0x000fe40008000000 */
[----:B------:R-:W-:-:S12]  /*1630*/  UIMAD UR28, UR5, UR21, UR28 ;  /* 0x00000015051c72a4 */ /* 0x000fd8000f8e021c */
.L_x_18:
[----:B------:R-:W-:-:S09]  /*1640*/  UISETP.NE.AND UP0, UPT, UR24, 0x1, UPT ;  /* 0x000000011800788c */ /* 0x000fd2000bf05270 */
[----:B------:R-:W-:Y:S05]  /*1650*/  BRA.U UP0, `(.L_x_19) ;  /* 0x0000000100407547 */ /* 0x000fea000b800000 */
[----:B------:R-:W2:Y:S01]  /*1660*/  LDCU.128 UR8, c[0x0][0xb10] ;  /* 0x00016200ff0877ac */ /* 0x000ea20008000c00 */
[----:B------:R-:W3:Y:S01]  /*1670*/  LDCU UR12, c[0x0][0xb0c] ;  /* 0x00016180ff0c77ac */ /* 0x000ee20008000800 */
[----:B------:R-:W4:Y:S01]  /*1680*/  LDCU UR13, c[0x0][0xb20] ;  /* 0x00016400ff0d77ac */ /* 0x000f220008000800 */
[----:B--2---:R-:W-:Y:S02]  /*1690*/  UIMAD.WIDE.U32 UR4, UR28, UR8, URZ ;  /* 0x000000081c0472a5 */ /* 0x004fe4000f8e00ff */
[----:B------:R-:W-:Y:S02]  /*16a0*/  UIMAD.WIDE.U32 UR6, UR23, UR11, URZ ;  /* 0x0000000b170672a5 */ /* 0x000fe4000f8e00ff */
[----:B---3--:R-:W-:Y:S02]  /*16b0*/  UISETP.NE.AND UP0, UPT, UR12, 0x1, UPT ;  /* 0x000000010c00788c */ /* 0x008fe4000bf05270 */
[----:B------:R-:W-:-:S03]  /*16c0*/  USHF.R.U32.HI UR5, URZ, UR9, UR5 ;  /* 0x00000009ff057299 */ /* 0x000fc60008011605 */
[----:B------:R-:W-:Y:S01]  /*16d0*/  UMOV UR4, UR7 ;  /* 0x0000000700047c82 */ /* 0x000fe20008000000 */
[----:B------:R-:W-:Y:S02]  /*16e0*/  USEL UR5, UR28, UR5, !UP0 ;  /* 0x000000051c057287 */ /* 0x000fe4000c000000 */
[----:B------:R-:W-:Y:S02]  /*16f0*/  UISETP.NE.AND UP0, UPT, UR10, 0x1, UPT ;  /* 0x000000010a00788c */ /* 0x000fe4000bf05270 */
[----:B----4-:R-:W-:-:S04]  /*1700*/  USHF.R.U32.HI UR4, URZ, UR13, UR4 ;  /* 0x0000000dff047299 */ /* 0x010fc80008011604 */
[----:B------:R-:W-:-:S04]  /*1710*/  USEL UR4, UR23, UR4, !UP0 ;  /* 0x0000000417047287 */ /* 0x000fc8000c000000 */
[----:B------:R-:W-:Y:S02]  /*1720*/  UIADD3 UR6, UPT, UPT, -UR4, UR5, URZ ;  /* 0x0000000504067290 */ /* 0x000fe4000fffe1ff */
[----:B------:R-:W-:Y:S02]  /*1730*/  UIADD3 UR4, UPT, UPT, UR4, -UR5, URZ ;  /* 0x8000000504047290 */ /* 0x000fe4000fffe0ff */
[----:B------:R-:W-:Y:S02]  /*1740*/  UIMAD UR23, UR6, UR10, UR23 ;  /* 0x0000000a061772a4 */ /* 0x000fe4000f8e0217 */
[----:B------:R-:W-:-:S12]  /*1750*/  UIMAD UR28, UR4, UR12, UR28 ;  /* 0x0000000c041c72a4 */ /* 0x000fd8000f8e021c */
.L_x_19:
[----:B------:R-:W-:Y:S05]  /*1760*/  BRA.U !UP6, `(.L_x_20) ;  /* 0x000000010e0c7547 */ /* 0x000fea000b800000 */
[----:B------:R-:W-:Y:S01]  /*1770*/  UCGABAR_WAIT ;  /* 0x0000000000007dc7 */ /* 0x000fe20008000000 */
[----:B------:R-:W-:Y:S01]  /*1780*/  CCTL.IVALL ;  /* 0x00000000ff00798f */ /* 0x000fe20002000000 */
[----:B------:R-:W-:Y:S05]  /*1790*/  BRA `(.L_x_21) ;  /* 0x0000000000047947 */ /* 0x000fea0003800000 */
.L_x_20:
[----:B------:R-:W-:Y:S06]  /*17a0*/  BAR.SYNC.DEFER_BLOCKING 0x0 ;  /* 0x0000000000007b1d */ /* 0x000fec0000010000 */
.L_x_21:
[----:B------:R-:W-:Y:S05]  /*17b0*/  BRA.U UP5, `(.L_x_22) ;  /* 0x00000025052c7547 */ /* 0x000fea000b800000 */
[----:B------:R-:W2:Y:S01]  /*17c0*/  LDCU UR7, c[0x0][0x390] ;  /* 0x00007200ff0777ac */ /* 0x000ea20008000800 */
[----:B------:R-:W-:Y:S01]  /*17d0*/  PLOP3.LUT P1, PT, PT, PT, UP3, 0x80, 0x8 ;  /* 0x000000000008781c */ /* 0x000fe20003f2f038 */
[----:B------:R-:W-:Y:S01]  /*17e0*/  IMAD.MOV.U32 R2, RZ, RZ, RZ ;  /* 0x000000ffff027224 */ /* 0x000fe200078e00ff */
[----:B------:R-:W-:Y:S01]  /*17f0*/  ISETP.EQ.OR P2, PT, R3, RZ, P3 ;  /* 0x000000ff0300720c */ /* 0x000fe20001f42670 */
[----:B------:R-:W3:Y:S01]  /*1800*/  LDCU UR6, c[0x0][0x5c0] ;  /* 0x0000b800ff0677ac */ /* 0x000ee20008000800 */
[----:B------:R-:W-:Y:S01]  /*1810*/  PLOP3.LUT P1, PT, P1, PT, PT, 0x8, 0x80 ;  /* 0x000000000080781c */ /* 0x000fe20000f2e170 */
[----:B------:R-:W-:Y:S02]  /*1820*/  UISETP.NE.AND UP0, UPT, UR18, URZ, UPT ;  /* 0x000000ff1200728c */ /* 0x000fe4000bf05270 */
[----:B------:R-:W-:Y:S02]  /*1830*/  USHF.L.U32 UR8, UR20, 0x5, URZ ;  /* 0x0000000514087899 */ /* 0x000fe400080006ff */
[----:B------:R-:W-:Y:S01]  /*1840*/  USEL UR46, UR46, 0x2, UP0 ;  /* 0x000000022e2e7887 */ /* 0x000fe20008000000 */
[----:B------:R-:W4:Y:S01]  /*1850*/  LDCU UR55, c[0x0][0x370] ;  /* 0x00006e00ff3777ac */ /* 0x000f220008000800 */
[----:B--2---:R-:W-:Y:S01]  /*1860*/  UIADD3 UR5, UPT, UPT, UR7, 0x1f, URZ ;  /* 0x0000001f07057890 */ /* 0x004fe2000fffe0ff */
[----:B-1----:R-:W1:Y:S03]  /*1870*/  LDCU.64 UR48, c[0x0][0x348] ;  /* 0x00006900ff3077ac */ /* 0x002e660008000a00 */
[----:B------:R-:W-:-:S02]  /*1880*/  USHF.R.S32.HI UR4, URZ, 0x1f, UR5 ;  /* 0x0000001fff047899 */ /* 0x000fc40008011405 */
[----:B---3--:R-:W-:Y:S02]  /*1890*/  UIADD3 UR6, UPT, UPT, UR6, 0x3f, URZ ;  /* 0x0000003f06067890 */ /* 0x008fe4000fffe0ff */
[----:B------:R-:W-:Y:S02]  /*18a0*/  ULEA.HI UR4, UR4, UR5, URZ, 0x5 ;  /* 0x0000000504047291 */ /* 0x000fe4000f8f28ff */
[----:B------:R-:W-:Y:S02]  /*18b0*/  UIADD3 UR5, UPT, UPT, UR7, -0x1, URZ ;  /* 0xffffffff07057890 */ /* 0x000fe4000fffe0ff */
[----:B------:R-:W-:Y:S02]  /*18c0*/  USHF.R.S32.HI UR57, URZ, 0x5, UR4 ;  /* 0x00000005ff397899 */ /* 0x000fe40008011404 */
[----:B------:R-:W-:Y:S02]  /*18d0*/  UISETP.GE.U32.AND UP1, UPT, UR5, -0x3f, UPT ;  /* 0xffffffc10500788c */ /* 0x000fe4000bf26070 */
[----:B------:R-:W-:-:S02]  /*18e0*/  UISETP.LT.U32.AND UP0, UPT, UR57, 0x14, UPT ;  /* 0x000000143900788c */ /* 0x000fc4000bf01070 */
[----:B------:R-:W-:Y:S02]  /*18f0*/  USHF.R.S32.HI UR4, URZ, 0x1f, UR6 ;  /* 0x0000001fff047899 */ /* 0x000fe40008011406 */
[----:B------:R-:W-:Y:S02]  /*1900*/  USEL UR56, UR57, 0x14, UP0 ;  /* 0x0000001439387887 */ /* 0x000fe40008000000 */
[----:B------:R-:W-:Y:S02]  /*1910*/  ULEA.HI UR4, UR4, UR6, URZ, 0x6 ;  /* 0x0000000604047291 */ /* 0x000fe4000f8f30ff */
[----:B------:R-:W-:Y:S02]  /*1920*/  UIADD3 UR38, UPT, UPT, UR56, -0x1, URZ ;  /* 0xffffffff38267890 */ /* 0x000fe4000fffe0ff */
[----:B------:R-:W-:Y:S02]  /*1930*/  @UP1 UIADD3 UR38, UPT, UPT, UR56, URZ, URZ ;  /* 0x000000ff38261290 */ /* 0x000fe4000fffe0ff */
[----:B------:R-:W-:-:S02]  /*1940*/  USHF.L.U32 UR61, UR20, 0x7, URZ ;  /* 0x00000007143d7899 */ /* 0x000fc400080006ff */
[----:B------:R-:W-:Y:S01]  /*1950*/  UIADD3 UR60, UPT, UPT, UR7, 0x3e, URZ ;  /* 0x0000003e073c7890 */ /* 0x000fe2000fffe0ff */
[----:B------:R-:W2:Y:S01]  /*1960*/  LDCU UR54, c[0x0][0x374] ;  /* 0x00006e80ff3677ac */ /* 0x000ea20008000800 */
[----:B------:R-:W-:Y:S02]  /*1970*/  ULOP3.LUT UR59, UR8, 0x20, URZ, 0xc0, !UPT ;  /* 0x00000020083b7892 */ /* 0x000fe4000f8ec0ff */
[----:B------:R-:W-:Y:S02]  /*1980*/  USHF.R.S32.HI UR53, URZ, 0x6, UR4 ;  /* 0x00000006ff357899 */ /* 0x000fe40008011404 */
[----:B------:R-:W-:Y:S02]  /*1990*/  UIADD3 UR58, UPT, UPT, UR57, -UR56, URZ ;  /* 0x80000038393a7290 */ /* 0x000fe4000fffe0ff */
[----:B------:R-:W-:Y:S01]  /*19a0*/  UIADD3 UR38, UPT, UPT, UR38, 0x1, URZ ;  /* 0x0000000126267890 */ /* 0x000fe2000fffe0ff */
[----:B------:R-:W-:Y:S01]  /*19b0*/  UMOV UR26, 0x1 ;  /* 0x00000001001a7882 */ /* 0x000fe20000000000 */
[----:B-1--4-:R-:W-:-:S10]  /*19c0*/  UMOV UR30, URZ ;  /* 0x000000ff001e7c82 */ /* 0x012fd40008000000 */
.L_x_40:
[----:B------:R-:W-:Y:S01]  /*19d0*/  IMAD.U32 R4, RZ, RZ, UR53 ;  /* 0x00000035ff047e24 */ /* 0x000fe2000f8e00ff */
[----:B------:R-:W1:Y:S04]  /*19e0*/  LDCU UR52, c[0x0][0x5c4] ;  /* 0x0000b880ff3477ac */ /* 0x000e680008000800 */
[-C--:B------:R-:W-:Y:S01]  /*19f0*/  IABS R0, R4.reuse ;  /* 0x0000000400007213 */ /* 0x080fe20000000000 */
[----:B------:R-:W-:Y:S01]  /*1a00*/  UMOV UR27, 0x400 ;  /* 0x00000400001b7882 */ /* 0x000fe20000000000 */
[----:B------:R-:W-:Y:S01]  /*1a10*/  IABS R4, R4 ;  /* 0x0000000400047213 */ /* 0x000fe20000000000 */
[----:B------:R-:W-:Y:S01]  /*1a20*/  UMOV UR15, URZ ;  /* 0x000000ff000f7c82 */ /* 0x000fe20008000000 */
[----:B------:R-:W-:Y:S01]  /*1a30*/  R2UR UR6, R0 ;  /* 0x00000000000672ca */ /* 0x000fe200000e0000 */
[----:B-1----:R-:W-:-:S12]  /*1a40*/  IMAD.U32 R3, RZ, RZ, UR52 ;  /* 0x00000034ff037e24 */ /* 0x002fd8000f8e00ff */
[----:B------:R-:W1:Y:S08]  /*1a50*/  I2F.RP R6, UR6 ;  /* 0x0000000600067d06 */ /* 0x000e700008209400 */
[----:B-1----:R-:W1:Y:S02]  /*1a60*/  MUFU.RCP R5, R6 ;  /* 0x0000000600057308 */ /* 0x002e640000001000 */
[----:B-1----:R-:W-:-:S06]  /*1a70*/  VIADD R5, R5, 0xffffffe ;  /* 0x0ffffffe05057836 */ /* 0x002fcc0000000000 */
[----:B------:R-:W1:Y:S02]  /*1a80*/  F2I.FTZ.U32.TRUNC.NTZ R0, R5 ;  /* 0x0000000500007305 */ /* 0x000e64000021f000 */
[----:B-1----:R-:W-:Y:S02]  /*1a90*/  R2UR UR5, R0 ;  /* 0x00000000000572ca */ /* 0x002fe400000e0000 */
[----:B------:R-:W-:Y:S01]  /*1aa0*/  IABS R0, R3 ;  /* 0x0000000300007213 */ /* 0x000fe20000000000 */
[----:B------:R-:W-:-:S03]  /*1ab0*/  IMAD.U32 R3, RZ, RZ, UR23 ;  /* 0x00000017ff037e24 */ /* 0x000fc6000f8e00ff */
[----:B------:R-:W-:Y:S01]  /*1ac0*/  R2UR UR8, R0 ;  /* 0x00000000000872ca */ /* 0x000fe200000e0000 */
[----:B------:R-:W-:Y:S01]  /*1ad0*/  IMAD.MOV R0, RZ, RZ, -R4 ;  /* 0x000000ffff007224 */ /* 0x000fe200078e0a04 */
[----:B------:R-:W-:-:S04]  /*1ae0*/  IABS R3, R3 ;  /* 0x0000000300037213 */ /* 0x000fc80000000000 */
[----:B------:R-:W-:Y:S01]  /*1af0*/  R2UR UR9, R3 ;  /* 0x00000000030972ca */ /* 0x000fe200000e0000 */
[----:B------:R-:W-:-:S04]  /*1b00*/  UIADD3 UR4, UPT, UPT, URZ, -UR5, URZ ;  /* 0x80000005ff047290 */ /* 0x000fc8000fffe0ff */
[----:B------:R-:W-:Y:S02]  /*1b10*/  UIMAD UR7, UR4, UR6, URZ ;  /* 0x00000006040772a4 */ /* 0x000fe4000f8e02ff */
[----:B------:R-:W1:Y:S01]  /*1b20*/  I2F.RP R3, UR8 ;  /* 0x0000000800037d06 */ /* 0x000e620008209400 */
[----:B------:R-:W-:Y:S02]  /*1b30*/  UMOV UR4, URZ ;  /* 0x000000ff00047c82 */ /* 0x000fe40008000000 */
[----:B------:R-:W-:Y:S02]  /*1b40*/  UIMAD.WIDE.U32 UR4, UR5, UR7, UR4 ;  /* 0x00000007050472a5 */ /* 0x000fe4000f8e0004 */
[----:B------:R-:W-:-:S05]  /*1b50*/  R2UR UR7, R0 ;  /* 0x00000000000772ca */ /* 0x000fca00000e0000 */
[----:B------:R-:W-:Y:S02]  /*1b60*/  UMOV UR4, UR5 ;  /* 0x0000000500047c82 */ /* 0x000fe40008000000 */
[----:B------:R-:W-:Y:S01]  /*1b70*/  UIMAD.WIDE.U32 UR4, UR4, UR9, URZ ;  /* 0x00000009040472a5 */ /* 0x000fe2000f8e00ff */
[----:B-1----:R-:W1:Y:S06]  /*1b80*/  MUFU.RCP R0, R3 ;  /* 0x0000000300007308 */ /* 0x002e6c0000001000 */
[----:B------:R-:W-:Y:S02]  /*1b90*/  UMOV UR4, UR5 ;  /* 0x0000000500047c82 */ /* 0x000fe40008000000 */
[----:B------:R-:W-:-:S04]  /*1ba0*/  UIMAD UR5, UR4, UR7, UR9 ;  /* 0x00000007040572a4 */ /* 0x000fc8000f8e0209 */
[----:B------:R-:W-:Y:S01]  /*1bb0*/  UISETP.GT.U32.AND UP0, UPT, UR6, UR5, UPT ;  /* 0x000000050600728c */ /* 0x000fe2000bf04070 */
[----:B-1----:R-:W-:Y:S02]  /*1bc0*/  VIADD R0, R0, 0xffffffe ;  /* 0x0ffffffe00007836 */ /* 0x002fe40000000000 */
[----:B------:R-:W-:-:S08]  /*1bd0*/  IMAD.U32 R3, RZ, RZ, UR26 ;  /* 0x0000001aff037e24 */ /* 0x000fd0000f8e00ff */
[----:B------:R-:W-:Y:S01]  /*1be0*/  @!UP0 UIADD3 UR5, UPT, UPT, UR5, -UR6, URZ ;  /* 0x8000000605058290 */ /* 0x000fe2000fffe0ff */
[----:B------:R-:W1:Y:S01]  /*1bf0*/  F2I.FTZ.U32.TRUNC.NTZ R0, R0 ;  /* 0x0000000000007305 */ /* 0x000e62000021f000 */
[----:B------:R-:W-:Y:S01]  /*1c00*/  @!UP0 UIADD3 UR4, UPT, UPT, UR4, 0x1, URZ ;  /* 0x0000000104048890 */ /* 0x000fe2000fffe0ff */
[----:B------:R-:W-:Y:S01]  /*1c10*/  SHF.L.U32 R3, R3, 0x1f, RZ ;  /* 0x0000001f03037819 */ /* 0x000fe200000006ff */
[----:B------:R-:W-:Y:S01]  /*1c20*/  UISETP.GE.U32.AND UP1, UPT, UR5, UR6, UPT ;  /* 0x000000060500728c */ /* 0x000fe2000bf26070 */
[----:B------:R-:W3:Y:S01]  /*1c30*/  S2UR UR6, SR_CgaCtaId ;  /* 0x00000000000679c3 */ /* 0x000ee20000008800 */
[----:B------:R-:W-:-:S04]  /*1c40*/  ULOP3.LUT UR5, UR23, UR53, URZ, 0x3c, !UPT ;  /* 0x0000003517057292 */ /* 0x000fc8000f8e3cff */
[----:B------:R-:W-:-:S05]  /*1c50*/  UISETP.GE.AND UP0, UPT, UR5, URZ, UPT ;  /* 0x000000ff0500728c */ /* 0x000fca000bf06270 */
[----:B------:R-:W-:Y:S01]  /*1c60*/  @UP1 UIADD3 UR4, UPT, UPT, UR4, 0x1, URZ ;  /* 0x0000000104041890 */ /* 0x000fe2000fffe0ff */
[----:B-1----:R-:W-:Y:S01]  /*1c70*/  R2UR UR7, R0 ;  /* 0x00000000000772ca */ /* 0x002fe200000e0000 */
[----:B------:R-:W-:-:S05]  /*1c80*/  UISETP.NE.AND UP1, UPT, UR53, URZ, UPT ;  /* 0x000000ff3500728c */ /* 0x000fca000bf25270 */
[----:B------:R-:W-:Y:S02]  /*1c90*/  UMOV UR5, UR4 ;  /* 0x0000000400057c82 */ /* 0x000fe40008000000 */
[----:B------:R-:W-:-:S04]  /*1ca0*/  @!UP0 UIADD3 UR5, UPT, UPT, -UR5, URZ, URZ ;  /* 0x000000ff05058290 */ /* 0x000fc8000fffe1ff */
[----:B------:R-:W-:Y:S02]  /*1cb0*/  @!UP1 ULOP3.LUT UR5, URZ, UR53, URZ, 0x33, !UPT ;  /* 0x00000035ff059292 */ /* 0x000fe4000f8e33ff */
[----:B---3--:R-:W-:Y:S02]  /*1cc0*/  ULEA UR27, UR6, UR27, 0x18 ;  /* 0x0000001b061b7291 */ /* 0x008fe4000f8ec0ff */
[----:B------:R-:W-:Y:S02]  /*1cd0*/  UIADD3 UR4, UPT, UPT, URZ, -UR7, URZ ;  /* 0x80000007ff047290 */ /* 0x000fe4000fffe0ff */
[----:B------:R-:W-:Y:S01]  /*1ce0*/  IMAD.U32 R0, RZ, RZ, UR5 ;  /* 0x00000005ff007e24 */ /* 0x000fe2000f8e00ff */
[----:B------:R-:W-:Y:S02]  /*1cf0*/  ULEA UR6, UR30, UR27, 0x3 ;  /* 0x0000001b1e067291 */ /* 0x000fe4000f8e18ff */
[----:B------:R-:W-:Y:S02]  /*1d00*/  UIMAD UR4, UR4, UR8, URZ ;  /* 0x00000008040472a4 */ /* 0x000fe4000f8e02ff */
[----:B------:R-:W-:-:S04]  /*1d10*/  IABS R0, R0 ;  /* 0x0000000000007213 */ /* 0x000fc80000000000 */
[----:B------:R-:W-:Y:S01]  /*1d20*/  R2UR UR9, R0 ;  /* 0x00000000000972ca */ /* 0x000fe200000e0000 */
[----:B------:R1:W3:Y:S01]  /*1d30*/  SYNCS.PHASECHK.TRANS64.TRYWAIT P0, [UR6+0xa0], R3 ;  /* 0x0000a003ff0075a7 */ /* 0x0002e20008001106 */
[----:B------:R-:W-:Y:S02]  /*1d40*/  UMOV UR6, URZ ;  /* 0x000000ff00067c82 */ /* 0x000fe40008000000 */
[----:B------:R-:W-:-:S07]  /*1d50*/  UIMAD.WIDE.U32 UR6, UR7, UR4, UR6 ;  /* 0x00000004070672a5 */ /* 0x000fce000f8e0006 */
[----:B------:R-:W-:Y:S02]  /*1d60*/  UMOV UR6, UR7 ;  /* 0x0000000700067c82 */ /* 0x000fe40008000000 */
[----:B------:R-:W-:-:S07]  /*1d70*/  UIMAD.WIDE.U32 UR6, UR6, UR9, URZ ;  /* 0x00000009060672a5 */ /* 0x000fce000f8e00ff */
[----:B------:R-:W-:Y:S02]  /*1d80*/  UMOV UR4, UR7 ;  /* 0x0000000700047c82 */ /* 0x000fe40008000000 */
[----:B------:R-:W-:-:S04]  /*1d90*/  UIADD3 UR6, UPT, UPT, -UR4, URZ, URZ ;  /* 0x000000ff04067290 */ /* 0x000fc8000fffe1ff */
[----:B------:R-:W-:-:S04]  /*1da0*/  UIMAD UR6, UR8, UR6, UR9 ;  /* 0x00000006080672a4 */ /* 0x000fc8000f8e0209 */
[----:B------:R-:W-:-:S11]  /*1db0*/  UISETP.GT.U32.AND UP0, UPT, UR8, UR6, UPT ;  /* 0x000000060800728c */ /* 0x000fd6000bf04070 */
[----:B------:R-:W-:Y:S02]  /*1dc0*/  @!UP0 UIADD3 UR6, UPT, UPT, UR6, -UR8, URZ ;  /* 0x8000000806068290 */ /* 0x000fe4000fffe0ff */
[----:B------:R-:W-:Y:S02]  /*1dd0*/  @!UP0 UIADD3 UR4, UPT, UPT, UR4, 0x1, URZ ;  /* 0x0000000104048890 */ /* 0x000fe4000fffe0ff */
[----:B------:R-:W-:Y:S02]  /*1de0*/  UISETP.GE.U32.AND UP1, UPT, UR6, UR8, UPT ;  /* 0x000000080600728c */ /* 0x000fe4000bf26070 */
[----:B------:R-:W-:-:S04]  /*1df0*/  ULOP3.LUT UR6, UR5, UR52, URZ, 0x3c, !UPT ;  /* 0x0000003405067292 */ /* 0x000fc8000f8e3cff */
[----:B------:R-:W-:Y:S02]  /*1e00*/  UISETP.GE.AND UP0, UPT, UR6, URZ, UPT ;  /* 0x000000ff0600728c */ /* 0x000fe4000bf06270 */
[----:B------:R-:W-:-:S03]  /*1e10*/  ULEA.HI UR6, UR28, UR28, URZ, 0x1 ;  /* 0x0000001c1c067291 */ /* 0x000fc6000f8f08ff */
[----:B------:R-:W-:Y:S02]  /*1e20*/  @UP1 UIADD3 UR4, UPT, UPT, UR4, 0x1, URZ ;  /* 0x0000000104041890 */ /* 0x000fe4000fffe0ff */
[----:B------:R-:W-:Y:S02]  /*1e30*/  UISETP.NE.AND UP1, UPT, UR52, URZ, UPT ;  /* 0x000000ff3400728c */ /* 0x000fe4000bf25270 */
[----:B------:R-:W-:-:S03]  /*1e40*/  USHF.L.U32 UR6, UR6, 0x7, URZ ;  /* 0x0000000706067899 */ /* 0x000fc600080006ff */
[----:B------:R-:W-:Y:S01]  /*1e50*/  UMOV UR47, UR4 ;  /* 0x00000004002f7c82 */ /* 0x000fe20008000000 */
[----:B------:R-:W-:Y:S02]  /*1e60*/  UIADD3 UR4, UPT, UPT, -UR5, URZ, URZ ;  /* 0x000000ff05047290 */ /* 0x000fe4000fffe1ff */
[----:B------:R-:W-:Y:S02]  /*1e70*/  @!UP0 UIADD3 UR47, UPT, UPT, -UR47, URZ, URZ ;  /* 0x000000ff2f2f8290 */ /* 0x000fe4000fffe1ff */
[----:B------:R-:W-:Y:S02]  /*1e80*/  UISETP.GE.U32.AND UP0, UPT, UR60, 0x3f, UPT ;  /* 0x0000003f3c00788c */ /* 0x000fe4000bf06070 */
[----:B------:R-:W-:Y:S02]  /*1e90*/  @!UP1 ULOP3.LUT UR47, URZ, UR52, URZ, 0x33, !UPT ;  /* 0x00000034ff2f9292 */ /* 0x000fe4000f8e33ff */
[----:B------:R-:W-:Y:S02]  /*1ea0*/  ULOP3.LUT UR34, UR6, 0xffffff00, URZ, 0xc0, !UPT ;  /* 0xffffff0006227892 */ /* 0x000fe4000f8ec0ff */
[----:B------:R-:W-:-:S02]  /*1eb0*/  UIMAD UR4, UR53, UR4, UR23 ;  /* 0x00000004350472a4 */ /* 0x000fc4000f8e0217 */
[----:B------:R-:W-:Y:S02]  /*1ec0*/  UIADD3 UR6, UPT, UPT, -UR47, URZ, URZ ;  /* 0x000000ff2f067290 */ /* 0x000fe4000fffe1ff */
[----:B------:R-:W-:Y:S02]  /*1ed0*/  ULOP3.LUT UR34, UR34, 0x80, UR61, 0xf8, !UPT ;  /* 0x0000008022227892 */ /* 0x000fe4000f8ef83d */
[----:B------:R-:W-:Y:S02]  /*1ee0*/  ULEA UR10, UR4, UR59, 0x6 ;  /* 0x0000003b040a7291 */ /* 0x000fe4000f8e30ff */
[----:B------:R-:W-:Y:S01]  /*1ef0*/  UIMAD UR52, UR52, UR6, UR5 ;  /* 0x00000006343472a4 */ /* 0x000fe2000f8e0205 */
[----:B-1----:R-:W-:Y:S11]  /*1f00*/  BRA.U !UP0, `(.L_x_23) ;  /* 0x00000005083c7547 */ /* 0x002ff6000b800000 */
[----:B------:R-:W1:Y:S01]  /*1f10*/  LDCU.64 UR8, c[0x0][0x5b0] ;  /* 0x0000b600ff0877ac */ /* 0x000e620008000a00 */
[----:B------:R-:W1:Y:S01]  /*1f20*/  LDCU.64 UR36, c[0x0][0x5d8] ;  /* 0x0000bb00ff2477ac */ /* 0x000e620008000a00 */
[----:B------:R-:W4:Y:S01]  /*1f30*/  LDCU UR19, c[0x0][0x598] ;  /* 0x0000b300ff1377ac */ /* 0x000f220008000800 */
[----:B------:R-:W2:Y:S01]  /*1f40*/  LDCU UR18, c[0x0][0x58c] ;  /* 0x0000b180ff1277ac */ /* 0x000ea20008000800 */
[----:B------:R-:W2:Y:S01]  /*1f50*/  LDCU UR21, c[0x0][0x59c] ;  /* 0x0000b380ff1577ac */ /* 0x000ea20008000800 */
[----:B------:R-:W2:Y:S01]  /*1f60*/  LDCU UR20, c[0x0][0x5a0] ;  /* 0x0000b400ff1477ac */ /* 0x000ea20008000800 */
[----:B------:R-:W2:Y:S01]  /*1f70*/  LDCU.64 UR16, c[0x0][0x590] ;  /* 0x0000b200ff1077ac */ /* 0x000ea20008000a00 */
[----:B------:R-:W2:Y:S01]  /*1f80*/  LDCU.64 UR6, c[0x0][0x5b8] ;  /* 0x0000b700ff0677ac */ /* 0x000ea20008000a00 */
[----:B------:R-:W2:Y:S01]  /*1f90*/  LDCU.64 UR4, c[0x0][0x5d0] ;  /* 0x0000ba00ff0477ac */ /* 0x000ea20008000a00 */
[----:B-1----:R-:W-:Y:S02]  /*1fa0*/  UIMAD UR36, UR52, UR8, UR36 ;  /* 0x00000008342472a4 */ /* 0x002fe4000f8e0224 */
[----:B------:R-:W-:-:S02]  /*1fb0*/  UIMAD UR31, UR47, UR9, UR37 ;  /* 0x000000092f1f72a4 */ /* 0x000fc4000f8e0225 */
[----:B------:R-:W-:Y:S01]  /*1fc0*/  UIADD3 UR42, UPT, UPT, UR34, 0x40, URZ ;  /* 0x00000040222a7890 */ /* 0x000fe2000fffe0ff */
[----:B------:R-:W-:Y:S01]  /*1fd0*/  UMOV UR14, URZ ;  /* 0x000000ff000e7c82 */ /* 0x000fe20008000000 */
[----:B----4-:R-:W-:-:S10]  /*1fe0*/  UMOV UR22, UR30 ;  /* 0x0000001e00167c82 */ /* 0x010fd40008000000 */
.L_x_29:
[----:B------:R-:W-:Y:S01]  /*1ff0*/  @!P3 MOV R3, 0x5000 ;  /* 0x000050000003b802 */ /* 0x000fe20000000f00 */
[----:B------:R-:W-:Y:S01]  /*2000*/  ULEA UR11, UR22, UR27, 0x3 ;  /* 0x0000001b160b7291 */ /* 0x000fe2000f8e18ff */
[----:B---34-:R-:W-:Y:S11]  /*2010*/  @P0 BRA `(.L_x_24) ;  /* 0x0000000000100947 */ /* 0x018ff60003800000 */
[----:B------:R-:W-:Y:S04]  /*2020*/  MOV R0, UR26 ;  /* 0x0000001a00007c02 */ /* 0x000fe80008000f00 */
[----:B------:R-:W-:Y:S04]  /*2030*/  SHF.L.U32 R5, R0, 0x1f, RZ ;  /* 0x0000001f00057819 */ /* 0x000fe800000006ff */
[----:B------:R-:W1:Y:S02]  /*2040*/  SYNCS.PHASECHK.TRANS64.TRYWAIT P0, [UR11+0xa0], R5 ;  /* 0x0000a005ff0075a7 */ /* 0x000e64000800110b */
[----:B-1----:R-:W-:Y:S05]  /*2050*/  @!P0 BRA `(.L_x_25) ;  /* 0x0000007400e08947 */ /* 0x002fea0003800000 */
.L_x_24:
[----:B------:R3:W-:Y:S01]  /*2060*/  @!P3 SYNCS.ARRIVE.TRANS64 RZ, [UR11], R3 ;  /* 0x00000003ffffb9a7 */ /* 0x0007e2000800000b */
[----:B------:R-:W-:Y:S04]  /*2070*/  ULOP3.LUT UR8, UR46, 0x2, URZ, 0xfc, !UPT ;  /* 0x000000022e087892 */ /* 0x000fe8000f8efcff */
[----:B------:R-:W-:Y:S09]  /*2080*/  UISETP.NE.AND UP0, UPT, UR8, 0x2, UPT ;  /* 0x000000020800788c */ /* 0x000ff2000bf05270 */
[----:B------:R-:W-:Y:S05]  /*2090*/  BRA.U UP0, `(.L_x_26) ;  /* 0x0000000100047547 */ /* 0x000fea000b800000 */
[----:B--2---:R-:W-:Y:S05]  /*20a0*/  BPT.TRAP 0x1 ;  /* 0x000000040000795c */ /* 0x004fea0000300000 */
.L_x_26:
[----:B------:R-:W-:Y:S04]  /*20b0*/  BSSY.RECONVERGENT B0, `(.L_x_27) ;  /* 0x0000003000007945 */ /* 0x000fe80003800200 */
[----:B------:R-:W-:Y:S05]  /*20c0*/  @P2 BRA `(.L_x_28) ;  /* 0x0000000000042947 */ /* 0x000fea0003800000 */
[----:B--2---:R-:W-:Y:S05]  /*20d0*/  BPT.TRAP 0x1 ;  /* 0x000000040000795c */ /* 0x004fea0000300000 */
.L_x_28:
[----:B--2---:R-:W-:Y:S05]  /*20e0*/  BSYNC.RECONVERGENT B0 ;  /* 0x0000000000007941 */ /* 0x004fea0003800200 */
.L_x_27:
[----:B------:R-:W-:Y:S02]  /*20f0*/  UIADD3 UR8, UPT, UPT, UR22, 0x1, URZ ;  /* 0x0000000116087890 */ /* 0x000fe4000fffe0ff */
[----:B------:R-:W-:Y:S02]  /*2100*/  USHF.L.U32 UR35, UR14, 0x5, URZ ;  /* 0x000000050e237899 */ /* 0x000fe400080006ff */
[----:B------:R-:W-:Y:S02]  /*2110*/  UISETP.NE.AND UP0, UPT, UR8, 0x14, UPT ;  /* 0x000000140800788c */ /* 0x000fe4000bf05270 */
[----:B------:R-:W-:Y:S02]  /*2120*/  UISETP.NE.AND UP2, UPT, UR18, 0x1, UPT ;  /* 0x000000011200788c */ /* 0x000fe4000bf45270 */
[----:B------:R-:W-:Y:S02]  /*2130*/  USEL UR9, URZ, 0x1, UP0 ;  /* 0x00000001ff097887 */ /* 0x000fe40008000000 */
[----:B------:R-:W-:Y:S02]  /*2140*/  USEL UR30, UR8, URZ, UP0 ;  /* 0x000000ff081e7287 */ /* 0x000fe40008000000 */
[----:B------:R-:W-:Y:S02]  /*2150*/  ULOP3.LUT UR26, UR26, UR9, URZ, 0x3c, !UPT ;  /* 0x000000091a1a7292 */ /* 0x000fe4000f8e3cff */
[----:B------:R-:W-:Y:S02]  /*2160*/  ULEA UR8, UR30, UR27, 0x3 ;  /* 0x0000001b1e087291 */ /* 0x000fe4000f8e18ff */
[----:B------:R-:W-:Y:S02]  /*2170*/  UIADD3 UR24, UP1, UPT, UR48, 0x80, URZ ;  /* 0x0000008030187890 */ /* 0x000fe4000ff3e0ff */
[----:B------:R-:W-:Y:S01]  /*2180*/  ULEA UR15, UR22, UR27, 0xd ;  /* 0x0000001b160f7291 */ /* 0x000fe2000f8e68ff */
[----:B-1----:R-:W-:Y:S01]  /*2190*/  MOV R0, UR26 ;  /* 0x0000001a00007c02 */ /* 0x002fe20008000f00 */
[----:B------:R-:W-:Y:S02]  /*21a0*/  ULOP3.LUT UR33, UR11, 0xfefffff8, URZ, 0xc0, !UPT ;  /* 0xfefffff80b217892 */ /* 0x000fe4000f8ec0ff */
[----:B------:R-:W-:Y:S01]  /*21b0*/  UIADD3.X UR25, UPT, UPT, URZ, UR49, URZ, UP1, !UPT ;  /* 0x00000031ff197290 */ /* 0x000fe20008ffe4ff */
[----:B---3--:R-:W-:Y:S01]  /*21c0*/  SHF.L.U32 R3, R0, 0x1f, RZ ;  /* 0x0000001f00037819 */ /* 0x008fe200000006ff */
[----:B------:R-:W-:Y:S02]  /*21d0*/  UIADD3 UR32, UPT, UPT, UR15, 0x6400, URZ ;  /* 0x000064000f207890 */ /* 0x000fe4000fffe0ff */
[----:B------:R-:W-:Y:S01]  /*21e0*/  UIADD3 UR40, UPT, UPT, UR15, 0x7400, URZ ;  /* 0x000074000f287890 */ /* 0x000fe2000fffe0ff */
[----:B------:R1:W4:Y:S01]  /*21f0*/  SYNCS.PHASECHK.TRANS64.TRYWAIT P0, [UR8+0xa0], R3 ;  /* 0x0000a003ff0075a7 */ /* 0x0003220008001108 */
[----:B------:R-:W-:Y:S02]  /*2200*/  UIMAD.WIDE.U32 UR8, UR35, UR16, URZ ;  /* 0x00000010230872a5 */ /* 0x000fe4000f8e00ff */
[----:B------:R-:W-:Y:S02]  /*2210*/  UIADD3 UR28, UP0, UPT, UR48, 0x180, URZ ;  /* 0x00000180301c7890 */ /* 0x000fe4000ff1e0ff */
[----:B------:R-:W-:Y:S02]  /*2220*/  USHF.R.U32.HI UR9, URZ, UR17, UR9 ;  /* 0x00000011ff097299 */ /* 0x000fe40008011609 */
[----:B------:R-:W-:Y:S02]  /*2230*/  ULEA UR22, UR22, UR27, 0xb ;  /* 0x0000001b16167291 */ /* 0x000fe4000f8e58ff */
[----:B------:R-:W-:Y:S02]  /*2240*/  USEL UR9, UR35, UR9, !UP2 ;  /* 0x0000000923097287 */ /* 0x000fe4000d000000 */
[----:B------:R-:W-:Y:S02]  /*2250*/  UISETP.NE.AND UP2, UPT, UR19, 0x1, UPT ;  /* 0x000000011300788c */ /* 0x000fe4000bf45270 */
[----:B------:R-:W-:Y:S02]  /*2260*/  UIMAD.WIDE.U32 UR12, UR9, UR21, URZ ;  /* 0x00000015090c72a5 */ /* 0x000fe4000f8e00ff */
[----:B------:R-:W-:Y:S02]  /*2270*/  UIADD3 UR11, UPT, UPT, -UR9, URZ, URZ ;  /* 0x000000ff090b7290 */ /* 0x000fe4000fffe1ff */
[----:B------:R-:W-:Y:S02]  /*2280*/  USHF.R.U32.HI UR13, URZ, UR20, UR13 ;  /* 0x00000014ff0d7299 */ /* 0x000fe4000801160d */
[----:B------:R-:W-:Y:S02]  /*2290*/  UIMAD UR11, UR18, UR11, UR35 ;  /* 0x0000000b120b72a4 */ /* 0x000fe4000f8e0223 */
[----:B------:R-:W-:Y:S02]  /*22a0*/  USEL UR13, UR9, UR13, !UP2 ;  /* 0x0000000d090d7287 */ /* 0x000fe4000d000000 */
[----:B------:R-:W-:Y:S02]  /*22b0*/  UPRMT UR23, UR36, 0x40, UR31 ;  /* 0x0000004024177896 */ /* 0x000fe4000800001f */
[----:B------:R-:W-:Y:S01]  /*22c0*/  UIADD3 UR8, UPT, UPT, -UR13, URZ, URZ ;  /* 0x000000ff0d087290 */ /* 0x000fe2000fffe1ff */
[----:B------:R-:W-:Y:S01]  /*22d0*/  UMOV UR44, 0x0 ;  /* 0x00000000002c7882 */ /* 0x000fe20000000000 */
[----:B------:R-:W-:Y:S01]  /*22e0*/  UMOV UR45, 0x10000000 ;  /* 0x10000000002d7882 */ /* 0x000fe20000000000 */
[----:B------:R-:W-:Y:S01]  /*22f0*/  UIMAD UR11, UR11, UR6, UR4 ;  /* 0x000000060b0b72a4 */ /* 0x000fe2000f8e0204 */
[----:B------:R-:W-:Y:S01]  /*2300*/  UTMALDG.2D.2CTA [UR32], [UR24], desc[UR44] ;  /* 0x00002c20180075b4 */ /* 0x000fe20008209000 */
[----:B------:R-:W-:Y:S02]  /*2310*/  UIMAD UR9, UR19, UR8, UR9 ;  /* 0x00000008130972a4 */ /* 0x000fe4000f8e0209 */
[----:B------:R-:W-:Y:S01]  /*2320*/  UIADD3.X UR29, UPT, UPT, URZ, UR49, URZ, UP0, !UPT ;  /* 0x00000031ff1d7290 */ /* 0x000fe200087fe4ff */
[----:B------:R-:W-:Y:S01]  /*2330*/  UMOV UR41, UR33 ;  /* 0x0000002100297c82 */ /* 0x000fe20008000000 */
[----:B------:R-:W-:Y:S01]  /*2340*/  UMOV UR43, UR35 ;  /* 0x00000023002b7c82 */ /* 0x000fe20008000000 */
[----:B------:R-:W-:Y:S01]  /*2350*/  UIADD3 UR8, UPT, UPT, UR22, 0x2e400, URZ ;  /* 0x0002e40016087890 */ /* 0x000fe2000fffe0ff */
[----:B------:R-:W-:Y:S01]  /*2360*/  UTMALDG.2D.2CTA [UR40], [UR24], desc[UR44] ;  /* 0x00002c28180075b4 */ /* 0x000fe20008209000 */
[----:B------:R-:W-:Y:S02]  /*2370*/  UIMAD UR12, UR9, UR7, UR5 ;  /* 0x00000007090c72a4 */ /* 0x000fe4000f8e0205 */
[----:B------:R-:W-:Y:S01]  /*2380*/  UPRMT UR15, UR23, 0x5410, URZ ;  /* 0x00005410170f7896 */ /* 0x000fe200080000ff */
[----:B------:R-:W-:Y:S01]  /*2390*/  UMOV UR9, UR33 ;  /* 0x0000002100097c82 */ /* 0x000fe20008000000 */
[----:B------:R-:W-:Y:S01]  /*23a0*/  UIADD3 UR14, UPT, UPT, UR14, 0x1, URZ ;  /* 0x000000010e0e7890 */ /* 0x000fe2000fffe0ff */
[----:B------:R-:W-:Y:S03]  /*23b0*/  UMOV UR22, UR30 ;  /* 0x0000001e00167c82 */ /* 0x000fe60008000000 */
[----:B------:R-:W-:Y:S03]  /*23c0*/  UISETP.NE.AND UP0, UPT, UR14, UR38, UPT ;  /* 0x000000260e00728c */ /* 0x000fe6000bf05270 */
[----:B------:R2:W-:Y:S02]  /*23d0*/  UTMALDG.4D.IM2COL.2CTA [UR8], [UR28], UR15, desc[UR44] ;  /* 0x00002c081c0073b4 */ /* 0x0005e4000825900f */
[----:B--2---:R-:W-:Y:S04]  /*23e0*/  UMOV UR15, UR38 ;  /* 0x00000026000f7c82 */ /* 0x004fe80008000000 */
[----:B-1----:R-:W-:Y:S05]  /*23f0*/  BRA.U UP0, `(.L_x_29) ;  /* 0xfffffff900fc7547 */ /* 0x002fea000b83ffff */
.L_x_23:
[----:B------:R-:W-:Y:S01]  /*2400*/  ULEA UR4, UR30, UR27, 0x3 ;  /* 0x0000001b1e047291 */ /* 0x000fe2000f8e18ff */
[----:B------:R-:W-:Y:S01]  /*2410*/  MOV R0, UR26 ;  /* 0x0000001a00007c02 */ /* 0x000fe20008000f00 */
[----:B------:R-:W-:Y:S01]  /*2420*/  @!P1 SYNCS.ARRIVE.TRANS64.A1T0 RZ, [UR27+0x178], RZ ;  /* 0x000178ffffff99a7 */ /* 0x000fe2000810001b */
[----:B------:R-:W-:Y:S02]  /*2430*/  UISETP.GT.AND UP0, UPT, UR57, UR56, UPT ;  /* 0x000000383900728c */ /* 0x000fe4000bf04270 */
[----:B------:R-:W-:-:S04]  /*2440*/  SHF.L.U32 R0, R0, 0x1f, RZ ;  /* 0x0000001f00007819 */ /* 0x000fc800000006ff */
[----:B---34-:R1:W3:Y:S03]  /*2450*/  SYNCS.PHASECHK.TRANS64.TRYWAIT P0, [UR4+0xa0], R0 ;  /* 0x0000a000ff0075a7 */ /* 0x0182e60008001104 */
[----:B------:R-:W-:Y:S05]  /*2460*/  BRA.U !UP0, `(.L_x_30) ;  /* 0x00000005083c7547 */ /* 0x000fea000b800000 */
[----:B------:R-:W4:Y:S01]  /*2470*/  LDCU.64 UR8, c[0x0][0x5b0] ;  /* 0x0000b600ff0877ac */ /* 0x000f220008000a00 */
[----:B------:R-:W4:Y:S01]  /*2480*/  LDCU.64 UR36, c[0x0][0x5d8] ;  /* 0x0000bb00ff2477ac */ /* 0x000f220008000a00 */
[----:B------:R-:W1:Y:S01]  /*2490*/  LDCU UR18, c[0x0][0x598] ;  /* 0x0000b300ff1277ac */ /* 0x000e620008000800 */
[----:B------:R-:W1:Y:S01]  /*24a0*/  LDCU UR14, c[0x0][0x58c] ;  /* 0x0000b180ff0e77ac */ /* 0x000e620008000800 */
[----:B------:R-:W1:Y:S01]  /*24b0*/  LDCU UR20, c[0x0][0x59c] ;  /* 0x0000b380ff1477ac */ /* 0x000e620008000800 */
[----:B------:R-:W1:Y:S01]  /*24c0*/  LDCU UR19, c[0x0][0x5a0] ;  /* 0x0000b400ff1377ac */ /* 0x000e620008000800 */
[----:B----4-:R-:W-:Y:S01]  /*24d0*/  UIMAD UR31, UR47, UR9, UR37 ;  /* 0x000000092f1f72a4 */ /* 0x010fe2000f8e0225 */
[----:B------:R-:W4:Y:S01]  /*24e0*/  LDCU.64 UR16, c[0x0][0x590] ;  /* 0x0000b200ff1077ac */ /* 0x000f220008000a00 */
[----:B------:R-:W1:Y:S01]  /*24f0*/  LDCU.64 UR6, c[0x0][0x5b8] ;  /* 0x0000b700ff0677ac */ /* 0x000e620008000a00 */
[----:B------:R-:W1:Y:S01]  /*2500*/  LDCU.64 UR4, c[0x0][0x5d0] ;  /* 0x0000ba00ff0477ac */ /* 0x000e620008000a00 */
[----:B------:R-:W-:-:S02]  /*2510*/  UIMAD UR36, UR52, UR8, UR36 ;  /* 0x00000008342472a4 */ /* 0x000fc4000f8e0224 */
[----:B------:R-:W-:Y:S02]  /*2520*/  UIADD3 UR37, UPT, UPT, UR58, UR15, URZ ;  /* 0x0000000f3a257290 */ /* 0x000fe4000fffe0ff */
[----:B------:R-:W-:Y:S01]  /*2530*/  UIADD3 UR42, UPT, UPT, UR34, 0x40, URZ ;  /* 0x00000040222a7890 */ /* 0x000fe2000fffe0ff */
[----:B------:R-:W-:-:S11]  /*2540*/  UMOV UR11, UR30 ;  /* 0x0000001e000b7c82 */ /* 0x000fd60008000000 */
.L_x_36:
[----:B------:R-:W-:Y:S01]  /*2550*/  @!P3 MOV R3, 0x5000 ;  /* 0x000050000003b802 */ /* 0x000fe20000000f00 */
[----:B------:R-:W-:Y:S01]  /*2560*/  ULEA UR21, UR11, UR27, 0x3 ;  /* 0x0000001b0b157291 */ /* 0x000fe2000f8e18ff */
[----:B--23--:R-:W-:Y:S11]  /*2570*/  @P0 BRA `(.L_x_31) ;  /* 0x0000000000100947 */ /* 0x00cff60003800000 */
[----:B-1----:R-:W-:Y:S04]  /*2580*/  MOV R0, UR26 ;  /* 0x0000001a00007c02 */ /* 0x002fe80008000f00 */
[----:B------:R-:W-:Y:S04]  /*2590*/  SHF.L.U32 R5, R0, 0x1f, RZ ;  /* 0x0000001f00057819 */ /* 0x000fe800000006ff */
[----:B------:R-:W1:Y:S02]  /*25a0*/  SYNCS.PHASECHK.TRANS64.TRYWAIT P0, [UR21+0xa0], R5 ;  /* 0x0000a005ff0075a7 */ /* 0x000e640008001115 */
[----:B-1----:R-:W-:Y:S05]  /*25b0*/  @!P0 BRA `(.L_x_32) ;  /* 0x0000007000a08947 */ /* 0x002fea0003800000 */
.L_x_31:
[----:B------:R3:W-:Y:S01]  /*25c0*/  @!P3 SYNCS.ARRIVE.TRANS64 RZ, [UR21], R3 ;  /* 0x00000003ffffb9a7 */ /* 0x0007e20008000015 */
[----:B------:R-:W-:Y:S04]  /*25d0*/  ULOP3.LUT UR8, UR46, 0x2, URZ, 0xfc, !UPT ;  /* 0x000000022e087892 */ /* 0x000fe8000f8efcff */
[----:B------:R-:W-:Y:S09]  /*25e0*/  UISETP.NE.AND UP0, UPT, UR8, 0x2, UPT ;  /* 0x000000020800788c */ /* 0x000ff2000bf05270 */
[----:B------:R-:W-:Y:S05]  /*25f0*/  BRA.U UP0, `(.L_x_33) ;  /* 0x0000000100047547 */ /* 0x000fea000b800000 */
[----:B-12-4-:R-:W-:Y:S05]  /*2600*/  BPT.TRAP 0x1 ;  /* 0x000000040000795c */ /* 0x016fea0000300000 */
.L_x_33:
[----:B------:R-:W-:Y:S04]  /*2610*/  BSSY.RECONVERGENT B0, `(.L_x_34) ;  /* 0x0000003000007945 */ /* 0x000fe80003800200 */
[----:B------:R-:W-:Y:S05]  /*2620*/  @P2 BRA `(.L_x_35) ;  /* 0x0000000000042947 */ /* 0x000fea0003800000 */
[----:B-12-4-:R-:W-:Y:S05]  /*2630*/  BPT.TRAP 0x1 ;  /* 0x000000040000795c */ /* 0x016fea0000300000 */
.L_x_35:
[----:B-12-4-:R-:W-:Y:S05]  /*2640*/  BSYNC.RECONVERGENT B0 ;  /* 0x0000000000007941 */ /* 0x016fea0003800200 */
.L_x_34:
[----:B------:R-:W-:Y:S02]  /*2650*/  UIADD3 UR8, UPT, UPT, UR11, 0x1, URZ ;  /* 0x000000010b087890 */ /* 0x000fe4000fffe0ff */
[----:B------:R-:W-:Y:S02]  /*2660*/  USHF.L.U32 UR35, UR15, 0x5, URZ ;  /* 0x000000050f237899 */ /* 0x000fe400080006ff */
[----:B------:R-:W-:Y:S02]  /*2670*/  UISETP.NE.AND UP0, UPT, UR8, 0x14, UPT ;  /* 0x000000140800788c */ /* 0x000fe4000bf05270 */
[----:B------:R-:W-:Y:S02]  /*2680*/  UIADD3 UR22, UP1, UPT, UR48, 0x80, URZ ;  /* 0x0000008030167890 */ /* 0x000fe4000ff3e0ff */
[----:B------:R-:W-:Y:S02]  /*2690*/  USEL UR9, URZ, 0x1, UP0 ;  /* 0x00000001ff097887 */ /* 0x000fe40008000000 */
[----:B------:R-:W-:Y:S02]  /*26a0*/  USEL UR30, UR8, URZ, UP0 ;  /* 0x000000ff081e7287 */ /* 0x000fe40008000000 */
[----:B------:R-:W-:Y:S02]  /*26b0*/  ULOP3.LUT UR26, UR26, UR9, URZ, 0x3c, !UPT ;  /* 0x000000091a1a7292 */ /* 0x000fe4000f8e3cff */
[----:B------:R-:W-:Y:S02]  /*26c0*/  ULEA UR8, UR30, UR27, 0x3 ;  /* 0x0000001b1e087291 */ /* 0x000fe4000f8e18ff */
[----:B------:R-:W-:Y:S02]  /*26d0*/  UISETP.NE.AND UP0, UPT, UR14, 0x1, UPT ;  /* 0x000000010e00788c */ /* 0x000fe4000bf05270 */
[----:B------:R-:W-:Y:S01]  /*26e0*/  ULEA UR24, UR11, UR27, 0xd ;  /* 0x0000001b0b187291 */ /* 0x000fe2000f8e68ff */
[----:B------:R-:W-:Y:S01]  /*26f0*/  MOV R0, UR26 ;  /* 0x0000001a00007c02 */ /* 0x000fe20008000f00 */
[----:B------:R-:W-:Y:S02]  /*2700*/  UISETP.NE.AND UP2, UPT, UR18, 0x1, UPT ;  /* 0x000000011200788c */ /* 0x000fe4000bf45270 */
[----:B------:R-:W-:Y:S01]  /*2710*/  ULOP3.LUT UR33, UR21, 0xfefffff8, URZ, 0xc0, !UPT ;  /* 0xfefffff815217892 */ /* 0x000fe2000f8ec0ff */
[----:B---3--:R-:W-:Y:S01]  /*2720*/  SHF.L.U32 R3, R0, 0x1f, RZ ;  /* 0x0000001f00037819 */ /* 0x008fe200000006ff */
[----:B------:R-:W-:Y:S02]  /*2730*/  UIADD3.X UR23, UPT, UPT, URZ, UR49, URZ, UP1, !UPT ;  /* 0x00000031ff177290 */ /* 0x000fe40008ffe4ff */
[----:B------:R-:W-:Y:S01]  /*2740*/  UIADD3 UR32, UPT, UPT, UR24, 0x6400, URZ ;  /* 0x0000640018207890 */ /* 0x000fe2000fffe0ff */
[----:B------:R1:W2:Y:S01]  /*2750*/  SYNCS.PHASECHK.TRANS64.TRYWAIT P0, [UR8+0xa0], R3 ;  /* 0x0000a003ff0075a7 */ /* 0x0002a20008001108 */
[----:B------:R-:W-:Y:S02]  /*2760*/  UIMAD.WIDE.U32 UR8, UR35, UR16, URZ ;  /* 0x00000010230872a5 */ /* 0x000fe4000f8e00ff */
[----:B------:R-:W-:Y:S02]  /*2770*/  ULEA UR25, UR11, UR27, 0xb ;  /* 0x0000001b0b197291 */ /* 0x000fe4000f8e58ff */
[----:B------:R-:W-:Y:S02]  /*2780*/  USHF.R.U32.HI UR9, URZ, UR17, UR9 ;  /* 0x00000011ff097299 */ /* 0x000fe40008011609 */
[----:B------:R-:W-:Y:S02]  /*2790*/  UIADD3 UR40, UPT, UPT, UR24, 0x7400, URZ ;  /* 0x0000740018287890 */ /* 0x000fe4000fffe0ff */
[----:B------:R-:W-:Y:S02]  /*27a0*/  USEL UR9, UR35, UR9, !UP0 ;  /* 0x0000000923097287 */ /* 0x000fe4000c000000 */
[----:B------:R-:W-:Y:S02]  /*27b0*/  UIADD3 UR28, UP0, UPT, UR48, 0x180, URZ ;  /* 0x00000180301c7890 */ /* 0x000fe4000ff1e0ff */
[----:B------:R-:W-:Y:S02]  /*27c0*/  UIMAD.WIDE.U32 UR12, UR9, UR20, URZ ;  /* 0x00000014090c72a5 */ /* 0x000fe4000f8e00ff */
[----:B------:R-:W-:Y:S02]  /*27d0*/  UIADD3 UR11, UPT, UPT, -UR9, URZ, URZ ;  /* 0x000000ff090b7290 */ /* 0x000fe4000fffe1ff */
[----:B------:R-:W-:Y:S02]  /*27e0*/  UPRMT UR21, UR36, 0x40, UR31 ;  /* 0x0000004024157896 */ /* 0x000fe4000800001f */
[----:B------:R-:W-:Y:S02]  /*27f0*/  UIMAD UR11, UR14, UR11, UR35 ;  /* 0x0000000b0e0b72a4 */ /* 0x000fe4000f8e0223 */
[----:B------:R-:W-:Y:S02]  /*2800*/  UIADD3.X UR29, UPT, UPT, URZ, UR49, URZ, UP0, !UPT ;  /* 0x00000031ff1d7290 */ /* 0x000fe400087fe4ff */
[----:B------:R-:W-:Y:S02]  /*2810*/  UIMAD UR11, UR11, UR6, UR4 ;  /* 0x000000060b0b72a4 */ /* 0x000fe4000f8e0204 */
[----:B------:R-:W-:Y:S01]  /*2820*/  UPRMT UR21, UR21, 0x5410, URZ ;  /* 0x0000541015157896 */ /* 0x000fe200080000ff */
[----:B------:R-:W-:Y:S01]  /*2830*/  UMOV UR8, UR13 ;  /* 0x0000000d00087c82 */ /* 0x000fe20008000000 */
[----:B------:R-:W-:Y:S01]  /*2840*/  UMOV UR44, 0x0 ;  /* 0x00000000002c7882 */ /* 0x000fe20000000000 */
[----:B------:R-:W-:Y:S01]  /*2850*/  USHF.R.U32.HI UR8, URZ, UR19, UR8 ;  /* 0x00000013ff087299 */ /* 0x000fe20008011608 */
[----:B------:R-:W-:Y:S01]  /*2860*/  UMOV UR45, 0x10000000 ;  /* 0x10000000002d7882 */ /* 0x000fe20000000000 */
[----:B------:R-:W-:Y:S01]  /*2870*/  UMOV UR41, UR33 ;  /* 0x0000002100297c82 */ /* 0x000fe20008000000 */
[----:B------:R-:W-:Y:S01]  /*2880*/  UTMALDG.2D.2CTA [UR32], [UR22], desc[UR44] ;  /* 0x00002c20160075b4 */ /* 0x000fe20008209000 */
[----:B------:R-:W-:Y:S01]  /*2890*/  USEL UR13, UR9, UR8, !UP2 ;  /* 0x00000008090d7287 */ /* 0x000fe2000d000000 */
[----:B------:R-:W-:Y:S01]  /*28a0*/  UMOV UR43, UR35 ;  /* 0x00000023002b7c82 */ /* 0x000fe20008000000 */
[----:B------:R-:W-:Y:S02]  /*28b0*/  UIADD3 UR15, UPT, UPT, UR15, 0x1, URZ ;  /* 0x000000010f0f7890 */ /* 0x000fe4000fffe0ff */
[----:B------:R-:W-:Y:S01]  /*28c0*/  UIADD3 UR8, UPT, UPT, -UR13, URZ, URZ ;  /* 0x000000ff0d087290 */ /* 0x000fe2000fffe1ff */
[----:B------:R-:W-:Y:S01]  /*28d0*/  UTMALDG.2D.2CTA [UR40], [UR22], desc[UR44] ;  /* 0x00002c28160075b4 */ /* 0x000fe20008209000 */
[----:B------:R-:W-:Y:S02]  /*28e0*/  UISETP.NE.AND UP0, UPT, UR15, UR37, UPT ;  /* 0x000000250f00728c */ /* 0x000fe4000bf05270 */
[----:B------:R-:W-:Y:S02]  /*28f0*/  UIMAD UR9, UR18, UR8, UR9 ;  /* 0x00000008120972a4 */ /* 0x000fe4000f8e0209 */
[----:B------:R-:W-:Y:S02]  /*2900*/  UIADD3 UR8, UPT, UPT, UR25, 0x2e400, URZ ;  /* 0x0002e40019087890 */ /* 0x000fe4000fffe0ff */
[----:B------:R-:W-:Y:S03]  /*2910*/  UIMAD UR12, UR9, UR7, UR5 ;  /* 0x00000007090c72a4 */ /* 0x000fe6000f8e0205 */
[----:B------:R-:W-:Y:S06]  /*2920*/  UMOV UR9, UR33 ;  /* 0x0000002100097c82 */ /* 0x000fec0008000000 */
[----:B------:R3:W-:Y:S02]  /*2930*/  UTMALDG.4D.IM2COL.2CTA [UR8], [UR28], UR21, desc[UR44] ;  /* 0x00002c081c0073b4 */ /* 0x0007e40008259015 */
[----:B---3--:R-:W-:Y:S01]  /*2940*/  UMOV UR11, UR30 ;  /* 0x0000001e000b7c82 */ /* 0x008fe20008000000 */
[----:B-1----:R-:W-:Y:S05]  /*2950*/  BRA.U UP0, `(.L_x_36) ;  /* 0xfffffff900fc7547 */ /* 0x002fea000b83ffff */
.L_x_30:
[----:B------:R-:W-:Y:S01]  /*2960*/  SHF.L.U32 R3, R2, 0x1f, RZ ;  /* 0x0000001f02037819 */ /* 0x000fe200000006ff */
[----:B------:R-:W-:-:S03]  /*2970*/  NOP ;  /* 0x0000000000007918 */ /* 0x000fc60000000000 */
[----:B--23--:R-:W2:Y:S02]  /*2980*/  SYNCS.PHASECHK.TRANS64.TRYWAIT P0, [UR27+0x180], R3 ;  /* 0x00018003ff0075a7 */ /* 0x00cea4000800111b */
[----:B--2---:R-:W-:Y:S05]  /*2990*/  @!P0 BRA `(.L_x_37) ;  /* 0x0000006c00c08947 */ /* 0x004fea0003800000 */
.L_x_146:
[----:B------:R-:W2:Y:S01]  /*29a0*/  LDS.128 R4, [UR27+0x1c0] ;  /* 0x0001c01bff047984 */ /* 0x000ea20008000c00 */
[----:B------:R-:W-:Y:S02]  /*29b0*/  UIADD3 UR4, UPT, UPT, UR27, 0x188, URZ ;  /* 0x000001881b047890 */ /* 0x000fe4000fffe0ff */
[----:B------:R-:W-:Y:S01]  /*29c0*/  UISETP.GE.AND UP0, UPT, UR39, 0x1, UPT ;  /* 0x000000012700788c */ /* 0x000fe2000bf06270 */
[----:B------:R-:W-:Y:S01]  /*29d0*/  @!PT LDS RZ, [RZ] ;  /* 0x00000000fffff984 */ /* 0x000fe20000000800 */
[----:B------:R-:W-:Y:S01]  /*29e0*/  @!PT LDS RZ, [RZ] ;  /* 0x00000000fffff984 */ /* 0x000fe20000000800 */
[----:B------:R-:W-:Y:S01]  /*29f0*/  @!PT LDS RZ, [RZ] ;  /* 0x00000000fffff984 */ /* 0x000fe20000000800 */
[----:B------:R-:W-:Y:S01]  /*2a00*/  @!PT LDS RZ, [RZ] ;  /* 0x00000000fffff984 */ /* 0x000fe20000000800 */
[----:B------:R3:W-:Y:S06]  /*2a10*/  MEMBAR.ALL.CTA ;  /* 0x0000000000007992 */ /* 0x0007ec0000008000 */
[----:B---3--:R-:W3:Y:S01]  /*2a20*/  FENCE.VIEW.ASYNC.S ;  /* 0x00000000000073c6 */ /* 0x008ee20000000000 */
[----:B------:R-:W-:-:S09]  /*2a30*/  UPRMT UR4, URZ, 0x654, UR4 ;  /* 0x00000654ff047896 */ /* 0x000fd20008000004 */
[----:B---3--:R-:W-:Y:S01]  /*2a40*/  SYNCS.ARRIVE.TRANS64.RED.A1T0 RZ, [UR4], RZ ;  /* 0x000000ffffff79a7 */ /* 0x008fe20008100404 */
[----:B--2---:R-:W-:-:S13]  /*2a50*/  LOP3.LUT P0, RZ, R6, 0x1, RZ, 0xc0, !PT ;  /* 0x0000000106ff7812 */ /* 0x004fda000780c0ff */
[----:B------:R-:W-:Y:S01]  /*2a60*/  VOTEU.ANY UP1, P0 ;  /* 0x0000000000ff7886 */ /* 0x000fe20000020100 */
[----:B------:R-:W-:-:S13]  /*2a70*/  PLOP3.LUT P0, PT, PT, PT, UP1, 0x80, 0x8 ;  /* 0x000000000008781c */ /* 0x000fda0003f0f018 */
[----:B-1----:R-:W-:Y:S02]  /*2a80*/  @P0 MOV R0, R4 ;  /* 0x0000000400000202 */ /* 0x002fe40000000f00 */
[----:B------:R-:W-:Y:S02]  /*2a90*/  @P0 LOP3.LUT R4, R5, 0xffff, RZ, 0xc0, !PT ;  /* 0x0000ffff05040812 */ /* 0x000fe400078ec0ff */
[----:B------:R-:W-:Y:S02]  /*2aa0*/  @P0 R2UR UR6, R0 ;  /* 0x00000000000602ca */ /* 0x000fe400000e0000 */
[----:B------:R-:W-:-:S11]  /*2ab0*/  @P0 R2UR UR5, R4 ;  /* 0x00000000040502ca */ /* 0x000fd600000e0000 */
[----:B------:R-:W-:Y:S02]  /*2ac0*/  @UP1 UMOV UR51, UR6 ;  /* 0x0000000600331c82 */ /* 0x000fe40008000000 */
[----:B------:R-:W-:Y:S01]  /*2ad0*/  @UP1 UMOV UR50, UR5 ;  /* 0x0000000500321c82 */ /* 0x000fe20008000000 */
[----:B------:R-:W-:Y:S05]  /*2ae0*/  BRA.U !UP0, `(.L_x_38) ;  /* 0x0000000108d47547 */ /* 0x000fea000b800000 */
[----:B------:R-:W1:Y:S01]  /*2af0*/  LDCU.128 UR16, c[0x0][0xb10] ;  /* 0x00016200ff1077ac */ /* 0x000e620008000c00 */
[----:B------:R-:W2:Y:S01]  /*2b00*/  LDCU UR21, c[0x0][0xb20] ;  /* 0x00016400ff1577ac */ /* 0x000ea20008000800 */
[----:B------:R-:W3:Y:S01]  /*2b10*/  LDCU UR20, c[0x0][0xb0c] ;  /* 0x00016180ff1477ac */ /* 0x000ee20008000800 */
[----:B------:R-:W4:Y:S01]  /*2b20*/  LDCU.64 UR12, c[0x0][0xb28] ;  /* 0x00016500ff0c77ac */ /* 0x000f220008000a00 */
[----:B------:R-:W-:Y:S02]  /*2b30*/  UISETP.NE.AND UP3, UPT, UR39, 0x1, UPT ;  /* 0x000000012700788c */ /* 0x000fe4000bf65270 */
[----:B-1----:R-:W-:Y:S02]  /*2b40*/  UIMAD.WIDE.U32 UR4, UR54, UR19, URZ ;  /* 0x00000013360472a5 */ /* 0x002fe4000f8e00ff */
[----:B------:R-:W-:Y:S02]  /*2b50*/  UIMAD.WIDE.U32 UR6, UR55, UR16, URZ ;  /* 0x00000010370672a5 */ /* 0x000fe4000f8e00ff */
[----:B------:R-:W-:-:S02]  /*2b60*/  UISETP.NE.AND UP0, UPT, UR18, 0x1, UPT ;  /* 0x000000011200788c */ /* 0x000fc4000bf05270 */
[----:B------:R-:W-:Y:S01]  /*2b70*/  UIMAD.WIDE.U32 UR14, UR50, UR19, URZ ;  /* 0x00000013320e72a5 */ /* 0x000fe2000f8e00ff */
[----:B------:R-:W-:Y:S01]  /*2b80*/  UMOV UR4, UR5 ;  /* 0x0000000500047c82 */ /* 0x000fe20008000000 */
[----:B---3--:R-:W-:Y:S02]  /*2b90*/  UISETP.NE.AND UP2, UPT, UR20, 0x1, UPT ;  /* 0x000000011400788c */ /* 0x008fe4000bf45270 */
[----:B--2---:R-:W-:Y:S02]  /*2ba0*/  USHF.R.U32.HI UR5, URZ, UR21, UR4 ;  /* 0x00000015ff057299 */ /* 0x004fe40008011604 */
[----:B------:R-:W-:Y:S01]  /*2bb0*/  UIMAD.WIDE.U32 UR10, UR51, UR16, URZ ;  /* 0x00000010330a72a5 */ /* 0x000fe2000f8e00ff */
[----:B------:R-:W-:Y:S01]  /*2bc0*/  UMOV UR4, UR7 ;  /* 0x0000000700047c82 */ /* 0x000fe20008000000 */
[----:B------:R-:W-:Y:S02]  /*2bd0*/  USEL UR5, UR54, UR5, !UP0 ;  /* 0x0000000536057287 */ /* 0x000fe4000c000000 */
[----:B------:R-:W-:-:S02]  /*2be0*/  USHF.R.U32.HI UR4, URZ, UR17, UR4 ;  /* 0x00000011ff047299 */ /* 0x000fc40008011604 */
[----:B----4-:R-:W-:Y:S02]  /*2bf0*/  UIMAD.WIDE.U32 UR8, UR5, UR12, URZ ;  /* 0x0000000c050872a5 */ /* 0x010fe4000f8e00ff */
[----:B------:R-:W-:Y:S01]  /*2c00*/  USEL UR6, UR55, UR4, !UP2 ;  /* 0x0000000437067287 */ /* 0x000fe2000d000000 */
[----:B------:R-:W-:Y:S02]  /*2c10*/  UMOV UR10, UR11 ;  /* 0x0000000b000a7c82 */ /* 0x000fe40008000000 */
[----:B------:R-:W-:Y:S01]  /*2c20*/  UMOV UR4, UR15 ;  /* 0x0000000f00047c82 */ /* 0x000fe20008000000 */
[----:B------:R-:W-:Y:S01]  /*2c30*/  UIMAD.WIDE.U32 UR14, UR6, UR12, URZ ;  /* 0x0000000c060e72a5 */ /* 0x000fe2000f8e00ff */
[----:B------:R-:W-:Y:S01]  /*2c40*/  UMOV UR8, UR9 ;  /* 0x0000000900087c82 */ /* 0x000fe20008000000 */
[----:B------:R-:W-:Y:S02]  /*2c50*/  USHF.R.U32.HI UR4, URZ, UR21, UR4 ;  /* 0x00000015ff047299 */ /* 0x000fe40008011604 */
[----:B------:R-:W-:-:S03]  /*2c60*/  @UP3 USHF.R.U32.HI UR5, URZ, UR13, UR8 ;  /* 0x0000000dff053299 */ /* 0x000fc60008011608 */
[----:B------:R-:W-:Y:S01]  /*2c70*/  UMOV UR7, UR15 ;  /* 0x0000000f00077c82 */ /* 0x000fe20008000000 */
[----:B------:R-:W-:Y:S02]  /*2c80*/  USHF.R.U32.HI UR17, URZ, UR17, UR10 ;  /* 0x00000011ff117299 */ /* 0x000fe4000801160a */
[----:B------:R-:W-:Y:S02]  /*2c90*/  @UP3 USHF.R.U32.HI UR6, URZ, UR13, UR7 ;  /* 0x0000000dff063299 */ /* 0x000fe40008011607 */
[----:B------:R-:W-:Y:S02]  /*2ca0*/  USEL UR4, UR50, UR4, !UP0 ;  /* 0x0000000432047287 */ /* 0x000fe4000c000000 */
[----:B------:R-:W-:Y:S02]  /*2cb0*/  UIMAD UR7, UR39, UR5, URZ ;  /* 0x00000005270772a4 */ /* 0x000fe4000f8e02ff */
[----:B------:R-:W-:Y:S02]  /*2cc0*/  USEL UR5, UR51, UR17, !UP2 ;  /* 0x0000001133057287 */ /* 0x000fe4000d000000 */
[----:B------:R-:W-:-:S02]  /*2cd0*/  UIMAD UR10, UR39, UR6, URZ ;  /* 0x00000006270a72a4 */ /* 0x000fc4000f8e02ff */
[----:B------:R-:W-:Y:S02]  /*2ce0*/  UISETP.GE.AND UP0, UPT, UR4, UR7, UPT ;  /* 0x000000070400728c */ /* 0x000fe4000bf06270 */
[----:B------:R-:W-:Y:S02]  /*2cf0*/  UIMAD.WIDE.U32 UR8, UR4, UR12, URZ ;  /* 0x0000000c040872a5 */ /* 0x000fe4000f8e00ff */
[----:B------:R-:W-:Y:S02]  /*2d00*/  UISETP.GE.OR UP0, UPT, UR5, UR10, UP0 ;  /* 0x0000000a0500728c */ /* 0x000fe40008706670 */
[----:B------:R-:W-:-:S03]  /*2d10*/  UIMAD.WIDE.U32 UR10, UR5, UR12, URZ ;  /* 0x0000000c050a72a5 */ /* 0x000fc6000f8e00ff */
[----:B------:R-:W-:Y:S01]  /*2d20*/  UMOV UR7, UR9 ;  /* 0x0000000900077c82 */ /* 0x000fe20008000000 */
[----:B------:R-:W-:Y:S02]  /*2d30*/  UIADD3 UR9, UPT, UPT, -UR4, URZ, URZ ;  /* 0x000000ff04097290 */ /* 0x000fe4000fffe1ff */
[----:B------:R-:W-:Y:S02]  /*2d40*/  USHF.R.U32.HI UR7, URZ, UR13, UR7 ;  /* 0x0000000dff077299 */ /* 0x000fe40008011607 */
[----:B------:R-:W-:Y:S02]  /*2d50*/  UIMAD UR10, UR18, UR9, UR50 ;  /* 0x00000009120a72a4 */ /* 0x000fe4000f8e0232 */
[----:B------:R-:W-:Y:S01]  /*2d60*/  USEL UR7, UR4, UR7, !UP3 ;  /* 0x0000000704077287 */ /* 0x000fe2000d800000 */
[----:B------:R-:W-:Y:S01]  /*2d70*/  @!UP0 UMOV UR8, UR11 ;  /* 0x0000000b00088c82 */ /* 0x000fe20008000000 */
[----:B------:R-:W-:Y:S02]  /*2d80*/  UIADD3 UR11, UPT, UPT, -UR5, URZ, URZ ;  /* 0x000000ff050b7290 */ /* 0x000fe4000fffe1ff */
[----:B------:R-:W-:-:S02]  /*2d90*/  @!UP0 USHF.R.U32.HI UR8, URZ, UR13, UR8 ;  /* 0x0000000dff088299 */ /* 0x000fc40008011608 */
[----:B------:R-:W-:Y:S02]  /*2da0*/  UIADD3 UR9, UPT, UPT, -UR7, URZ, URZ ;  /* 0x000000ff07097290 */ /* 0x000fe4000fffe1ff */
[----:B------:R-:W-:Y:S02]  /*2db0*/  @!UP0 USEL UR8, UR5, UR8, !UP3 ;  /* 0x0000000805088287 */ /* 0x000fe4000d800000 */
[----:B------:R-:W-:Y:S02]  /*2dc0*/  UIMAD UR9, UR39, UR9, UR4 ;  /* 0x00000009270972a4 */ /* 0x000fe4000f8e0204 */
[----:B------:R-:W-:Y:S02]  /*2dd0*/  @!UP0 UIADD3 UR7, UPT, UPT, UR7, -UR8, URZ ;  /* 0x8000000807078290 */ /* 0x000fe4000fffe0ff */
[----:B------:R-:W-:Y:S02]  /*2de0*/  @!UP0 UIMAD UR8, UR9, UR6, UR8 ;  /* 0x00000006090882a4 */ /* 0x000fe4000f8e0208 */
[----:B------:R-:W-:-:S02]  /*2df0*/  @!UP0 UIMAD UR4, UR39, UR7, UR5 ;  /* 0x00000007270482a4 */ /* 0x000fc4000f8e0205 */
[----:B------:R-:W-:Y:S02]  /*2e00*/  UIMAD UR6, UR20, UR11, UR51 ;  /* 0x0000000b140672a4 */ /* 0x000fe4000f8e0233 */
[----:B------:R-:W-:Y:S01]  /*2e10*/  UIMAD UR50, UR4, UR18, UR10 ;  /* 0x00000012043272a4 */ /* 0x000fe2000f8e020a */
[----:B------:R-:W-:Y:S02]  /*2e20*/  @!UP0 UMOV UR5, UR8 ;  /* 0x0000000800058c82 */ /* 0x000fe40008000000 */
[----:B------:R-:W-:-:S12]  /*2e30*/  UIMAD UR51, UR5, UR20, UR6 ;  /* 0x00000014053372a4 */ /* 0x000fd8000f8e0206 */
.L_x_38:
[----:B------:R-:W1:Y:S02]  /*2e40*/  LDCU UR4, c[0x0][0xb30] ;  /* 0x00016600ff0477ac */ /* 0x000e640008000800 */
[----:B-1----:R-:W-:-:S09]  /*2e50*/  UISETP.NE.AND UP0, UPT, UR4, 0x1, UPT ;  /* 0x000000010400788c */ /* 0x002fd2000bf05270 */
[----:B------:R-:W-:Y:S05]  /*2e60*/  BRA.U UP0, `(.L_x_39) ;  /* 0x0000000100447547 */ /* 0x000fea000b800000 */
[----:B------:R-:W1:Y:S01]  /*2e70*/  LDCU.128 UR8, c[0x0][0xb10] ;  /* 0x00016200ff0877ac */ /* 0x000e620008000c00 */
[----:B------:R-:W2:Y:S01]  /*2e80*/  LDCU UR12, c[0x0][0xb0c] ;  /* 0x00016180ff0c77ac */ /* 0x000ea20008000800 */
[----:B------:R-:W3:Y:S01]  /*2e90*/  LDCU UR13, c[0x0][0xb20] ;  /* 0x00016400ff0d77ac */ /* 0x000ee20008000800 */
[----:B-1----:R-:W-:Y:S02]  /*2ea0*/  UIMAD.WIDE.U32 UR6, UR51, UR8, URZ ;  /* 0x00000008330672a5 */ /* 0x002fe4000f8e00ff */
[----:B------:R-:W-:Y:S02]  /*2eb0*/  UIMAD.WIDE.U32 UR4, UR50, UR11, URZ ;  /* 0x0000000b320472a5 */ /* 0x000fe4000f8e00ff */
[----:B--2---:R-:W-:Y:S02]  /*2ec0*/  UISETP.NE.AND UP2, UPT, UR12, 0x1, UPT ;  /* 0x000000010c00788c */ /* 0x004fe4000bf45270 */
[----:B------:R-:W-:Y:S01]  /*2ed0*/  UISETP.NE.AND UP0, UPT, UR10, 0x1, UPT ;  /* 0x000000010a00788c */ /* 0x000fe2000bf05270 */
[----:B------:R-:W-:-:S02]  /*2ee0*/  UMOV UR6, UR7 ;  /* 0x0000000700067c82 */ /* 0x000fc40008000000 */
[----:B------:R-:W-:Y:S01]  /*2ef0*/  UMOV UR4, UR5 ;  /* 0x0000000500047c82 */ /* 0x000fe20008000000 */
[----:B------:R-:W-:Y:S02]  /*2f00*/  USHF.R.U32.HI UR6, URZ, UR9, UR6 ;  /* 0x00000009ff067299 */ /* 0x000fe40008011606 */
[----:B---3--:R-:W-:Y:S02]  /*2f10*/  USHF.R.U32.HI UR4, URZ, UR13, UR4 ;  /* 0x0000000dff047299 */ /* 0x008fe40008011604 */
[----:B------:R-:W-:Y:S02]  /*2f20*/  USEL UR5, UR51, UR6, !UP2 ;  /* 0x0000000633057287 */ /* 0x000fe4000d000000 */
[----:B------:R-:W-:-:S04]  /*2f30*/  USEL UR4, UR50, UR4, !UP0 ;  /* 0x0000000432047287 */ /* 0x000fc8000c000000 */
[----:B------:R-:W-:Y:S02]  /*2f40*/  UIADD3 UR6, UPT, UPT, UR5, -UR4, URZ ;  /* 0x8000000405067290 */ /* 0x000fe4000fffe0ff */
[----:B------:R-:W-:Y:S02]  /*2f50*/  UIADD3 UR4, UPT, UPT, -UR5, UR4, URZ ;  /* 0x0000000405047290 */ /* 0x000fe4000fffe1ff */
[----:B------:R-:W-:Y:S02]  /*2f60*/  UIMAD UR50, UR6, UR10, UR50 ;  /* 0x0000000a063272a4 */ /* 0x000fe4000f8e0232 */
[----:B------:R-:W-:-:S12]  /*2f70*/  UIMAD UR51, UR4, UR12, UR51 ;  /* 0x0000000c043372a4 */ /* 0x000fd8000f8e0233 */
.L_x_39:
[----:B------:R-:W-:Y:S02]  /*2f80*/  R2UR UR5, R96 ;  /* 0x00000000600572ca */ /* 0x000fe400000e0000 */
[----:B------:R-:W-:Y:S02]  /*2f90*/  R2UR UR4, R95 ;  /* 0x000000005f0472ca */ /* 0x000fe400000e0000 */
[----:B------:R-:W-:Y:S02]  /*2fa0*/  PLOP3.LUT P1, PT, PT, PT, PT, 0x80, 0x8 ;  /* 0x000000000008781c */ /* 0x000fe40003f2f070 */
[----:B------:R-:W-:-:S07]  /*2fb0*/  LOP3.LUT R2, R2, 0x1, RZ, 0x3c, !PT ;  /* 0x0000000102027812 */ /* 0x000fce00078e3cff */
[----:B------:R-:W-:Y:S02]  /*2fc0*/  UIADD3 UR28, UPT, UPT, UR51, UR5, URZ ;  /* 0x00000005331c7290 */ /* 0x000fe4000fffe0ff */
[----:B------:R-:W-:Y:S01]  /*2fd0*/  UIADD3 UR23, UPT, UPT, UR50, UR4, URZ ;  /* 0x0000000432177290 */ /* 0x000fe2000fffe0ff */
[----:B------:R-:W-:Y:S11]  /*2fe0*/  BRA.U UP1, `(.L_x_40) ;  /* 0xffffffe901787547 */ /* 0x000ff6000b83ffff */
[----:B------:R-:W-:Y:S01]  /*2ff0*/  UIADD3 UR27, UPT, UPT, UR27, 0xa0, URZ ;  /* 0x000000a01b1b7890 */ /* 0x000fe2000fffe0ff */
[----:B------:R-:W-:-:S03]  /*3000*/  MOV R3, UR26 ;  /* 0x0000001a00037c02 */ /* 0x000fc60008000f00 */
[----:B------:R-:W-:Y:S01]  /*3010*/  ULEA UR4, UR30, UR27, 0x3 ;  /* 0x0000001b1e047291 */ /* 0x000fe2000f8e18ff */
[----:B------:R-:W-:-:S08]  /*3020*/  SHF.L.U32 R3, R3, 0x1f, RZ ;  /* 0x0000001f03037819 */ /* 0x000fd000000006ff */
[----:B------:R-:W1:Y:S02]  /*3030*/  SYNCS.PHASECHK.TRANS64.TRYWAIT P0, [UR4], R3 ;  /* 0x00000003ff0075a7 */ /* 0x000e640008001104 */
[----:B-1----:R-:W-:Y:S05]  /*3040*/  @!P0 BRA `(.L_x_41) ;  /* 0x00000068002c8947 */ /* 0x002fea0003800000 */
.L_x_148:
[----:B------:R-:W-:-:S04]  /*3050*/  UIADD3 UR4, UPT, UPT, UR30, 0x1, URZ ;  /* 0x000000011e047890 */ /* 0x000fc8000fffe0ff */
[----:B------:R-:W-:-:S04]  /*3060*/  UISETP.NE.AND UP0, UPT, UR4, 0x14, UPT ;  /* 0x000000140400788c */ /* 0x000fc8000bf05270 */
[----:B------:R-:W-:Y:S02]  /*3070*/  USEL UR5, URZ, 0x1, UP0 ;  /* 0x00000001ff057887 */ /* 0x000fe40008000000 */
[----:B------:R-:W-:Y:S02]  /*3080*/  USEL UR4, UR4, URZ, UP0 ;  /* 0x000000ff04047287 */ /* 0x000fe40008000000 */
[----:B------:R-:W-:Y:S02]  /*3090*/  ULOP3.LUT UR6, UR26, UR5, URZ, 0x3c, !UPT ;  /* 0x000000051a067292 */ /* 0x000fe4000f8e3cff */
[----:B------:R-:W-:-:S04]  /*30a0*/  ULEA UR5, UR4, UR27, 0x3 ;  /* 0x0000001b04057291 */ /* 0x000fc8000f8e18ff */
[----:B-1----:R-:W-:-:S04]  /*30b0*/  MOV R3, UR6 ;  /* 0x0000000600037c02 */ /* 0x002fc80008000f00 */
[----:B------:R-:W-:-:S04]  /*30c0*/  SHF.L.U32 R3, R3, 0x1f, RZ ;  /* 0x0000001f03037819 */ /* 0x000fc800000006ff */
[----:B------:R-:W1:Y:S02]  /*30d0*/  SYNCS.PHASECHK.TRANS64.TRYWAIT P0, [UR5], R3 ;  /* 0x00000003ff0075a7 */ /* 0x000e640008001105 */
[----:B-1----:R-:W-:Y:S05]  /*30e0*/  @!P0 BRA `(.L_x_42) ;  /* 0x00000068001c8947 */ /* 0x002fea0003800000 */
.L_x_150:
        /* <DEDUP_REMOVED lines=10> */
.L_x_152:
        /* <DEDUP_REMOVED lines=10> */
.L_x_154:
        /* <DEDUP_REMOVED lines=10> */
.L_x_156:
        /* <DEDUP_REMOVED lines=10> */
.L_x_158:
        /* <DEDUP_REMOVED lines=10> */
.L_x_160:
        /* <DEDUP_REMOVED lines=10> */
.L_x_162:
        /* <DEDUP_REMOVED lines=10> */
.L_x_164:
        /* <DEDUP_REMOVED lines=10> */
.L_x_166:
        /* <DEDUP_REMOVED lines=10> */
.L_x_168:
        /* <DEDUP_REMOVED lines=10> */
.L_x_170:
        /* <DEDUP_REMOVED lines=10> */
.L_x_172:
        /* <DEDUP_REMOVED lines=10> */
.L_x_174:
        /* <DEDUP_REMOVED lines=10> */
.L_x_176:
        /* <DEDUP_REMOVED lines=10> */
.L_x_178:
        /* <DEDUP_REMOVED lines=10> */
.L_x_180:
        /* <DEDUP_REMOVED lines=10> */
.L_x_182:
        /* <DEDUP_REMOVED lines=10> */
.L_x_184:
[----:B------:R-:W-:-:S04]  /*3b90*/  UIADD3 UR4, UPT, UPT, UR4, 0x1, URZ ;  /* 0x0000000104047890 */ /* 0x000fc8000fffe0ff */
[----:B------:R-:W-:-:S04]  /*3ba0*/  UISETP.NE.AND UP0, UPT, UR4, 0x14, UPT ;  /* 0x000000140400788c */ /* 0x000fc8000bf05270 */
[----:B------:R-:W-:Y:S02]  /*3bb0*/  USEL UR5, URZ, 0x1, UP0 ;  /* 0x00000001ff057887 */ /* 0x000fe40008000000 */
[----:B------:R-:W-:Y:S02]  /*3bc0*/  USEL UR4, UR4, URZ, UP0 ;  /* 0x000000ff04047287 */ /* 0x000fe40008000000 */
[----:B------:R-:W-:Y:S02]  /*3bd0*/  ULOP3.LUT UR5, UR6, UR5, URZ, 0x3c, !UPT ;  /* 0x0000000506057292 */ /* 0x000fe4000f8e3cff */
[----:B------:R-:W-:-:S04]  /*3be0*/  ULEA UR4, UR4, UR27, 0x3 ;  /* 0x0000001b04047291 */ /* 0x000fc8000f8e18ff */
[----:B------:R-:W-:Y:S02]  /*3bf0*/  IMAD.U32 R2, RZ, RZ, UR5 ;  /* 0x00000005ff027e24 */ /* 0x000fe4000f8e00ff */
[----:B-1----:R-:W-:-:S03]  /*3c00*/  MOV R0, UR4 ;  /* 0x0000000400007c02 */ /* 0x002fc60008000f00 */
[----:B------:R-:W-:-:S07]  /*3c10*/  SHF.L.U32 R3, R2, 0x1f, RZ ;  /* 0x0000001f02037819 */ /* 0x000fce00000006ff */
.L_x_60:
[----:B-1----:R1:W2:Y:S02]  /*3c20*/  SYNCS.PHASECHK.TRANS64.TRYWAIT P0, [R0+URZ], R3 ;  /* 0x00000003000075a7 */ /* 0x0022a400080011ff */
[----:B--2---:R-:W-:Y:S05]  /*3c30*/  @!P0 NANOSLEEP.SYNCS 0x989680 ;  /* 0x009896800000895d */ /* 0x004fea0003900000 */
[----:B------:R-:W2:Y:S02]  /*3c40*/  @!P0 SYNCS.PHASECHK.TRANS64 P0, [R0+URZ], R3 ;  /* 0x00000003000085a7 */ /* 0x000ea400080010ff */
[----:B--2---:R-:W-:Y:S05]  /*3c50*/  @P0 EXIT ;  /* 0x000000000000094d */ /* 0x004fea0003800000 */
[----:B------:R-:W-:Y:S05]  /*3c60*/  BRA `(.L_x_60) ;  /* 0xfffffffc00ec7947 */ /* 0x000fea000383ffff */
.L_x_22:
[----:B------:R-:W2:Y:S02]  /*3c70*/  S2UR UR4, SR_CgaCtaId ;  /* 0x00000000000479c3 */ /* 0x000ea40000008800 */
[----:B--2---:R-:W-:-:S04]  /*3c80*/  UISETP.NE.AND UP0, UPT, UR4, URZ, UPT ;  /* 0x000000ff0400728c */ /* 0x004fc8000bf05270 */
[----:B------:R-:W-:-:S09]  /*3c90*/  UISETP.NE.OR UP0, UPT, UR18, 0x1, UP0 ;  /* 0x000000011200788c */ /* 0x000fd20008705670 */
[----:B------:R-:W-:Y:S05]  /*3ca0*/  BRA.U UP0, `(.L_x_61) ;  /* 0x0000000100b47547 */ /* 0x000fea000b800000 */
[----:B------:R-:W2:Y:S01]  /*3cb0*/  S2UR UR5, SR_CgaCtaId ;  /* 0x00000000000579c3 */ /* 0x000ea20000008800 */
[----:B------:R-:W-:Y:S01]  /*3cc0*/  UMOV UR4, 0x400 ;  /* 0x0000040000047882 */ /* 0x000fe20000000000 */
[----:B------:R-:W-:Y:S01]  /*3cd0*/  HFMA2 R2, -RZ, RZ, 0, 5.9604644775390625e-08 ;  /* 0x00000001ff027431 */ /* 0x000fe200000001ff */
[----:B------:R-:W-:Y:S01]  /*3ce0*/  ISETP.GE.U32.AND P0, PT, R3, 0x2, PT ;  /* 0x000000020300780c */ /* 0x000fe20003f06070 */
[----:B------:R-:W-:Y:S01]  /*3cf0*/  IMAD.MOV.U32 R8, RZ, RZ, RZ ;  /* 0x000000ffff087224 */ /* 0x000fe200078e00ff */
[----:B--2---:R-:W-:-:S04]  /*3d00*/  ULEA UR4, UR5, UR4, 0x18 ;  /* 0x0000000405047291 */ /* 0x004fc8000f8ec0ff */
[----:B------:R-:W-:Y:S02]  /*3d10*/  UIADD3 UR5, UPT, UPT, UR4, 0x188, URZ ;  /* 0x0000018804057890 */ /* 0x000fe4000fffe0ff */
[----:B------:R-:W-:Y:S02]  /*3d20*/  UIADD3 UR8, UPT, UPT, UR4, 0x180, URZ ;  /* 0x0000018004087890 */ /* 0x000fe4000fffe0ff */
[----:B------:R-:W-:-:S12]  /*3d30*/  UPRMT UR5, URZ, 0x654, UR5 ;  /* 0x00000654ff057896 */ /* 0x000fd80008000005 */
.L_x_64:
[----:B------:R-:W-:Y:S01]  /*3d40*/  SHF.L.U32 R7, R2, 0x1f, RZ ;  /* 0x0000001f02077819 */ /* 0x000fe200000006ff */
[----:B------:R-:W-:Y:S02]  /*3d50*/  IMAD.U32 R4, RZ, RZ, UR8 ;  /* 0x00000008ff047e24 */ /* 0x000fe4000f8e00ff */
[----:B------:R-:W-:Y:S01]  /*3d60*/  @!P0 IMAD.MOV.U32 R5, RZ, RZ, 0x10 ;  /* 0x00000010ff058424 */ /* 0x000fe200078e00ff */
[----:B------:R-:W2:Y:S02]  /*3d70*/  SYNCS.PHASECHK.TRANS64.TRYWAIT P1, [UR4+0x188], R7 ;  /* 0x00018807ff0075a7 */ /* 0x000ea40008021104 */
[----:B------:R-:W-:-:S04]  /*3d80*/  PRMT R9, R3, 0x654, R4 ;  /* 0x0000065403097816 */ /* 0x000fc80000000004 */
[----:B------:R-:W-:Y:S01]  /*3d90*/  SEL R0, R9, R0, !P0 ;  /* 0x0000000009007207 */ /* 0x000fe20004000000 */
[----:B--2---:R-:W-:Y:S06]  /*3da0*/  @!P1 BRA `(.L_x_62) ;  /* 0x00000060009c9947 */ /* 0x004fec0003800000 */
.L_x_186:
[----:B------:R-:W-:Y:S01]  /*3db0*/  UIADD3 UR6, UPT, UPT, UR4, 0x1c0, URZ ;  /* 0x000001c004067890 */ /* 0x000fe2000fffe0ff */
[----:B------:R3:W-:Y:S01]  /*3dc0*/  @!P0 SYNCS.ARRIVE.TRANS64.RED RZ, [R0+URZ], R5 ;  /* 0x0000000500ff89a7 */ /* 0x0007e200080004ff */
[----:B------:R-:W-:Y:S01]  /*3dd0*/  UIADD3 UR7, UPT, UPT, UR4, 0x180, URZ ;  /* 0x0000018004077890 */ /* 0x000fe2000fffe0ff */
[----:B------:R-:W-:-:S08]  /*3de0*/  LOP3.LUT R2, R2, 0x1, RZ, 0x3c, !PT ;  /* 0x0000000102027812 */ /* 0x000fd000078e3cff */
[----:B------:R-:W-:Y:S06]  /*3df0*/  UGETNEXTWORKID.BROADCAST [UR6], [UR7] ;  /* 0x00000000060073ca */ /* 0x000fec0008000100 */
[----:B---3--:R-:W-:-:S04]  /*3e00*/  SHF.L.U32 R5, R8, 0x1f, RZ ;  /* 0x0000001f08057819 */ /* 0x008fc800000006ff */
[----:B------:R-:W3:Y:S02]  /*3e10*/  SYNCS.PHASECHK.TRANS64.TRYWAIT P1, [UR4+0x180], R5 ;  /* 0x00018005ff0075a7 */ /* 0x000ee40008021104 */
[----:B---3--:R-:W-:Y:S05]  /*3e20*/  @!P1 BRA `(.L_x_63) ;  /* 0x0000006000949947 */ /* 0x008fea0003800000 */
.L_x_188:
[----:B--2---:R-:W2:Y:S01]  /*3e30*/  LDS.128 R4, [UR4+0x1c0] ;  /* 0x0001c004ff047984 */ /* 0x004ea20008000c00 */
[----:B------:R-:W-:Y:S01]  /*3e40*/  LOP3.LUT R8, R8, 0x1, RZ, 0x3c, !PT ;  /* 0x0000000108087812 */ /* 0x000fe200078e3cff */
[----:B------:R-:W-:Y:S01]  /*3e50*/  @!PT LDS RZ, [RZ] ;  /* 0x00000000fffff984 */ /* 0x000fe20000000800 */
[----:B------:R-:W-:Y:S01]  /*3e60*/  @!PT LDS RZ, [RZ] ;  /* 0x00000000fffff984 */ /* 0x000fe20000000800 */
[----:B------:R-:W-:Y:S01]  /*3e70*/  @!PT LDS RZ, [RZ] ;  /* 0x00000000fffff984 */ /* 0x000fe20000000800 */
[----:B------:R-:W-:Y:S01]  /*3e80*/  @!PT LDS RZ, [RZ] ;  /* 0x00000000fffff984 */ /* 0x000fe20000000800 */
[----:B------:R3:W-:Y:S06]  /*3e90*/  MEMBAR.ALL.CTA ;  /* 0x0000000000007992 */ /* 0x0007ec0000008000 */
[----:B---3--:R-:W3:Y:S02]  /*3ea0*/  FENCE.VIEW.ASYNC.S ;  /* 0x00000000000073c6 */ /* 0x008ee40000000000 */
[----:B---3--:R-:W-:Y:S01]  /*3eb0*/  SYNCS.ARRIVE.TRANS64.RED.A1T0 RZ, [UR5], RZ ;  /* 0x000000ffffff79a7 */ /* 0x008fe20008100405 */
[----:B--2---:R-:W-:-:S13]  /*3ec0*/  LOP3.LUT P1, RZ, R6, 0x1, RZ, 0xc0, !PT ;  /* 0x0000000106ff7812 */ /* 0x004fda000782c0ff */
[----:B------:R-:W-:Y:S05]  /*3ed0*/  @P1 BRA `(.L_x_64) ;  /* 0xfffffffc00981947 */ /* 0x000fea000383ffff */
[----:B------:R-:W-:-:S04]  /*3ee0*/  SHF.L.U32 R0, R2, 0x1f, RZ ;  /* 0x0000001f02007819 */ /* 0x000fc800000006ff */
[----:B------:R-:W2:Y:S02]  /*3ef0*/  SYNCS.PHASECHK.TRANS64 P0, [UR4+0x188], R0 ;  /* 0x00018800ff0075a7 */ /* 0x000ea40008001004 */
[----:B-12---:R-:W-:Y:S05]  /*3f00*/  @P0 EXIT ;  /* 0x000000000000094d */ /* 0x006fea0003800000 */
[----:B------:R-:W-:-:S07]  /*3f10*/  MOV R0, UR4 ;  /* 0x0000000400007c02 */ /* 0x000fce0008000f00 */
.L_x_65:
[----:B-1----:R-:W-:-:S04]  /*3f20*/  SHF.L.U32 R3, R2, 0x1f, RZ ;  /* 0x0000001f02037819 */ /* 0x002fc800000006ff */
[----:B------:R1:W2:Y:S03]  /*3f30*/  SYNCS.PHASECHK.TRANS64.TRYWAIT P0, [R0+URZ+0x188], R3 ;  /* 0x00018803000075a7 */ /* 0x0002a600080011ff */
[----:B--2---:R-:W-:Y:S05]  /*3f40*/  @!P0 NANOSLEEP.SYNCS 0x989680 ;  /* 0x009896800000895d */ /* 0x004fea0003900000 */
[----:B------:R-:W2:Y:S02]  /*3f50*/  @!P0 SYNCS.PHASECHK.TRANS64 P0, [R0+URZ+0x188], R3 ;  /* 0x00018803000085a7 */ /* 0x000ea400080010ff */
[----:B--2---:R-:W-:Y:S05]  /*3f60*/  @P0 EXIT ;  /* 0x000000000000094d */ /* 0x004fea0003800000 */
[----:B------:R-:W-:Y:S05]  /*3f70*/  BRA `(.L_x_65) ;  /* 0xfffffffc00e87947 */ /* 0x000fea000383ffff */
.L_x_61:
[----:B------:R-:W-:Y:S05]  /*3f80*/  BRA.U UP4, `(.L_x_66) ;  /* 0x0000001104607547 */ /* 0x000fea000b800000 */
[----:B------:R-:W2:Y:S01]  /*3f90*/  S2UR UR4, SR_CgaCtaId ;  /* 0x00000000000479c3 */ /* 0x000ea20000008800 */
[----:B------:R-:W-:Y:S01]  /*3fa0*/  UMOV UR5, 0x40 ;  /* 0x0000004000057882 */ /* 0x000fe20000000000 */
[----:B------:R-:W-:Y:S01]  /*3fb0*/  NOP ;  /* 0x0000000000007918 */ /* 0x000fe20000000000 */
[----:B------:R-:W-:Y:S01]  /*3fc0*/  UMOV UR6, 0x400 ;  /* 0x0000040000067882 */ /* 0x000fe20000000000 */
[----:B--2---:R-:W-:Y:S02]  /*3fd0*/  ULEA UR5, UR4, UR5, 0x18 ;  /* 0x0000000504057291 */ /* 0x004fe4000f8ec0ff */
[----:B------:R-:W-:-:S07]  /*3fe0*/  ULEA UR6, UR4, UR6, 0x18 ;  /* 0x0000000604067291 */ /* 0x000fce000f8ec0ff */
[----:B------:R-:W2:Y:S02]  /*3ff0*/  LDS.U8 R3, [UR5+0x1c] ;  /* 0x00001c05ff037984 */ /* 0x000ea40008000000 */
[----:B--2---:R-:W-:-:S13]  /*4000*/  ISETP.NE.AND P0, PT, R3, RZ, PT ;  /* 0x000000ff0300720c */ /* 0x004fda0003f05270 */
[----:B------:R-:W-:Y:S05]  /*4010*/  @P0 BRA `(.L_x_67) ;  /* 0x0000000400080947 */ /* 0x000fea0003800000 */
[----:B------:R-:W-:Y:S02]  /*4020*/  UISETP.NE.U32.AND UP1, UPT, UR33, 0x1, UPT ;  /* 0x000000012100788c */ /* 0x000fe4000bf25070 */
[----:B------:R-:W-:-:S07]  /*4030*/  UIADD3 UR7, UPT, UPT, UR5, 0x8, URZ ;  /* 0x0000000805077890 */ /* 0x000fce000fffe0ff */
[----:B------:R-:W-:Y:S05]  /*4040*/  BRA.U !UP1, `(.L_x_68) ;  /* 0x00000001099c7547 */ /* 0x000fea000b800000 */
[----:B------:R-:W-:Y:S01]  /*4050*/  ELECT P0, URZ, PT ;  /* 0x0000000000ff782f */ /* 0x000fe20003800000 */
[----:B------:R-:W-:-:S12]  /*4060*/  BSSY B0, `(.L_x_68) ;  /* 0x0000025000007945 */ /* 0x000fd80003800000 */
[----:B------:R-:W-:Y:S05]  /*4070*/  @!P0 BRA `(.L_x_69) ;  /* 0x00000000008c8947 */ /* 0x000fea0003800000 */
[----:B------:R-:W-:-:S05]  /*4080*/  UMOV UR4, 0x10 ;  /* 0x0000001000047882 */ /* 0x000fca0000000000 */
[----:B------:R-:W-:Y:S04]  /*4090*/  DEPBAR.LE SB2, 0x36 ;  /* 0x0000ad800000791a */ /* 0x000fe80000000000 */
[----:B------:R-:W2:Y:S02]  /*40a0*/  UTCATOMSWS.2CTA.FIND_AND_SET.ALIGN UP0, UR4, UR4 ;  /* 0x00000004000475e3 */ /* 0x000ea40008200800 */
[----:B--2---:R-:W-:Y:S01]  /*40b0*/  MOV R10, UR4 ;  /* 0x00000004000a7c02 */ /* 0x004fe20008000f00 */
[----:B------:R-:W-:Y:S06]  /*40c0*/  BRA.U UP0, `(.L_x_70) ;  /* 0x0000000100187547 */ /* 0x000fec000b800000 */
.L_x_71:
[----:B------:R-:W-:Y:S05]  /*40d0*/  NANOSLEEP 0x64 ;  /* 0x000000640000795d */ /* 0x000fea0003800000 */
[----:B------:R-:W-:-:S05]  /*40e0*/  UMOV UR4, 0x10 ;  /* 0x0000001000047882 */ /* 0x000fca0000000000 */
[----:B------:R-:W-:Y:S04]  /*40f0*/  DEPBAR.LE SB2, 0x36 ;  /* 0x0000ad800000791a */ /* 0x000fe80000000000 */
[----:B------:R-:W2:Y:S02]  /*4100*/  UTCATOMSWS.2CTA.FIND_AND_SET.ALIGN UP0, UR4, UR4 ;  /* 0x00000004000475e3 */ /* 0x000ea40008200800 */
[----:B--2---:R-:W-:Y:S01]  /*4110*/  MOV R10, UR4 ;  /* 0x00000004000a7c02 */ /* 0x004fe20008000f00 */
[----:B------:R-:W-:Y:S05]  /*4120*/  BRA.U !UP0, `(.L_x_71) ;  /* 0xfffffffd08e87547 */ /* 0x000fea000b83ffff */
.L_x_70:
[----:B------:R-:W2:Y:S01]  /*4130*/  LDS R6, [UR5+0x10] ;  /* 0x00001005ff067984 */ /* 0x000ea20008000800 */
[----:B------:R-:W-:Y:S01]  /*4140*/  IMAD.U32 R3, RZ, RZ, UR6 ;  /* 0x00000006ff037e24 */ /* 0x000fe2000f8e00ff */
[----:B------:R-:W-:-:S03]  /*4150*/  MOV R4, UR32 ;  /* 0x0000002000047c02 */ /* 0x000fc60008000f00 */
[----:B------:R-:W-:Y:S01]  /*4160*/  VIADD R3, R3, 0x1d0 ;  /* 0x000001d003037836 */ /* 0x000fe20000000000 */
[----:B--2---:R-:W-:-:S04]  /*4170*/  SHF.L.U32 R6, R6, 0x1f, RZ ;  /* 0x0000001f06067819 */ /* 0x004fc800000006ff */
[----:B------:R-:W2:Y:S02]  /*4180*/  SYNCS.PHASECHK.TRANS64.TRYWAIT P0, [UR5+0x8], R6 ;  /* 0x00000806ff0075a7 */ /* 0x000ea40008001105 */
[----:B--2---:R-:W-:Y:S05]  /*4190*/  @P0 BRA `(.L_x_72) ;  /* 0x0000000000080947 */ /* 0x004fea0003800000 */
[----:B------:R-:W2:Y:S02]  /*41a0*/  SYNCS.PHASECHK.TRANS64.TRYWAIT P0, [UR5+0x8], R6 ;  /* 0x00000806ff0075a7 */ /* 0x000ea40008001105 */
[----:B--2---:R-:W-:Y:S05]  /*41b0*/  @!P0 BRA `(.L_x_73) ;  /* 0x0000005c00c88947 */ /* 0x004fea0003800000 */
.L_x_72:
[----:B------:R-:W-:Y:S01]  /*41c0*/  PRMT R4, R4, 0x654, R3 ;  /* 0x0000065404047816 */ /* 0x000fe20000000003 */
[----:B------:R-:W-:Y:S01]  /*41d0*/  HFMA2 R3, -RZ, RZ, 0, 5.9604644775390625e-08 ;  /* 0x00000001ff037431 */ /* 0x000fe200000001ff */
[----:B------:R-:W-:Y:S01]  /*41e0*/  UPRMT UR4, UR32, 0x654, UR7 ;  /* 0x0000065420047896 */ /* 0x000fe20008000007 */
[----:B------:R-:W-:Y:S02]  /*41f0*/  IMAD.MOV.U32 R7, RZ, RZ, 0xffff ;  /* 0x0000ffffff077424 */ /* 0x000fe400078e00ff */
[----:B--2---:R-:W-:Y:S02]  /*4200*/  IMAD.MOV.U32 R6, RZ, RZ, 0x4 ;  /* 0x00000004ff067424 */ /* 0x004fe400078e00ff */
[----:B------:R-:W-:Y:S01]  /*4210*/  IMAD.SHL.U32 R9, R10, 0x20, RZ ;  /* 0x000000200a097824 */ /* 0x000fe200078e00ff */
[----:B------:R-:W-:Y:S02]  /*4220*/  MOV R5, UR4 ;  /* 0x0000000400057c02 */ /* 0x000fe40008000f00 */
[-C--:B------:R-:W-:Y:S01]  /*4230*/  SHF.L.U32 R8, R7, R10.reuse, RZ ;  /* 0x0000000a07087219 */ /* 0x080fe200000006ff */
[----:B------:R2:W-:Y:S01]  /*4240*/  SYNCS.ARRIVE.TRANS64.RED RZ, [UR4], R6 ;  /* 0x00000006ffff79a7 */ /* 0x0005e20008000404 */
[----:B------:R-:W-:Y:S01]  /*4250*/  SHF.L.U32 R7, R3, R10, RZ ;  /* 0x0000000a03077219 */ /* 0x000fe200000006ff */
[----:B------:R2:W-:Y:S04]  /*4260*/  STS [UR6+0x1d0], R9 ;  /* 0x0001d009ff007988 */ /* 0x0005e80008000806 */
[----:B------:R2:W-:Y:S04]  /*4270*/  STAS [R4.64], R10 ;  /* 0x0000000a04007dbd */ /* 0x0005e8000c0008ff */
[----:B------:R2:W-:Y:S04]  /*4280*/  ATOMS.OR RZ, [UR5+0x14], R8 ;  /* 0x00001408ffff798c */ /* 0x0005e8000b000005 */
[----:B------:R2:W-:Y:S04]  /*4290*/  ATOMS.OR RZ, [UR5+0x18], R7 ;  /* 0x00001807ffff798c */ /* 0x0005e8000b000005 */
[----:B------:R2:W-:Y:S02]  /*42a0*/  ATOMS.XOR RZ, [UR5+0x10], R3 ;  /* 0x00001003ffff798c */ /* 0x0005e4000b800005 */
.L_x_69:
[----:B-1----:R-:W-:Y:S05]  /*42b0*/  BSYNC B0 ;  /* 0x0000000000007941 */ /* 0x002fea0003800000 */
.L_x_68:
[----:B------:R-:W-:Y:S05]  /*42c0*/  BRA.U UP1, `(.L_x_74) ;  /* 0x00000001016c7547 */ /* 0x000fea000b800000 */
[----:B------:R-:W-:-:S03]  /*42d0*/  UMOV UR4, 0xffffffff ;  /* 0xffffffff00047882 */ /* 0x000fc60000000000 */
[----:B------:R-:W-:Y:S05]  /*42e0*/  BRA.DIV UR4, `(.L_x_75) ;  /* 0x0000005e04947947 */ /* 0x000fea000b800000 */
[----:B------:R-:W-:-:S13]  /*42f0*/  ELECT P6, URZ, PT ;  /* 0x0000000000ff782f */ /* 0x000fda00038c0000 */
.L_x_191:
[----:B------:R-:W-:Y:S05]  /*4300*/  @!P6 BRA `(.L_x_74) ;  /* 0x00000000005ce947 */ /* 0x000fea0003800000 */
[----:B--2---:R-:W2:Y:S02]  /*4310*/  LDS R4, [UR5+0x10] ;  /* 0x00001005ff047984 */ /* 0x004ea40008000800 */
[----:B--2---:R-:W-:-:S04]  /*4320*/  SHF.L.U32 R4, R4, 0x1f, RZ ;  /* 0x0000001f04047819 */ /* 0x004fc800000006ff */
[----:B------:R-:W2:Y:S02]  /*4330*/  SYNCS.PHASECHK.TRANS64.TRYWAIT P0, [UR5+0x8], R4 ;  /* 0x00000804ff0075a7 */ /* 0x000ea40008001105 */
[----:B--2---:R-:W-:Y:S05]  /*4340*/  @P0 BRA `(.L_x_76) ;  /* 0x0000000000080947 */ /* 0x004fea0003800000 */
[----:B------:R-:W2:Y:S02]  /*4350*/  SYNCS.PHASECHK.TRANS64.TRYWAIT P0, [UR5+0x8], R4 ;  /* 0x00000804ff0075a7 */ /* 0x000ea40008001105 */
[----:B--2---:R-:W-:Y:S05]  /*4360*/  @!P0 BRA `(.L_x_77) ;  /* 0x0000005c00948947 */ /* 0x004fea0003800000 */
.L_x_76:
[----:B------:R-:W3:Y:S01]  /*4370*/  LDS R6, [UR6+0x1d0] ;  /* 0x0001d006ff067984 */ /* 0x000ee20008000800 */
[----:B--2---:R-:W-:Y:S02]  /*4380*/  HFMA2 R3, -RZ, RZ, 0, 5.9604644775390625e-08 ;  /* 0x00000001ff037431 */ /* 0x004fe400000001ff */
[----:B------:R-:W-:Y:S01]  /*4390*/  IMAD.MOV.U32 R4, RZ, RZ, 0xffff ;  /* 0x0000ffffff047424 */ /* 0x000fe200078e00ff */
[----:B------:R-:W-:Y:S01]  /*43a0*/  UPRMT UR4, UR32, 0x654, UR7 ;  /* 0x0000065420047896 */ /* 0x000fe20008000007 */
[----:B---3--:R-:W-:-:S03]  /*43b0*/  IMAD.SHL.U32 R5, R6, 0x20, RZ ;  /* 0x0000002006057824 */ /* 0x008fc600078e00ff */
[-C--:B------:R-:W-:Y:S02]  /*43c0*/  SHF.L.U32 R4, R4, R6.reuse, RZ ;  /* 0x0000000604047219 */ /* 0x080fe400000006ff */
[----:B------:R-:W-:Y:S01]  /*43d0*/  SHF.L.U32 R6, R3, R6, RZ ;  /* 0x0000000603067219 */ /* 0x000fe200000006ff */
[----:B------:R3:W-:Y:S04]  /*43e0*/  STS [UR6+0x1d0], R5 ;  /* 0x0001d005ff007988 */ /* 0x0007e80008000806 */
[----:B------:R3:W-:Y:S04]  /*43f0*/  ATOMS.OR RZ, [UR5+0x14], R4 ;  /* 0x00001404ffff798c */ /* 0x0007e8000b000005 */
[----:B------:R3:W-:Y:S01]  /*4400*/  ATOMS.OR RZ, [UR5+0x18], R6 ;  /* 0x00001806ffff798c */ /* 0x0007e2000b000005 */
[----:B------:R-:W-:Y:S03]  /*4410*/  SYNCS.ARRIVE.TRANS64.RED.A1T0 RZ, [UR4], RZ ;  /* 0x000000ffffff79a7 */ /* 0x000fe60008100404 */
[----:B------:R3:W-:Y:S01]  /*4420*/  ATOMS.XOR RZ, [UR5+0x10], R3 ;  /* 0x00001003ffff798c */ /* 0x0007e2000b800005 */
[----:B------:R-:W-:Y:S05]  /*4430*/  BRA `(.L_x_74) ;  /* 0x0000000000107947 */ /* 0x000fea0003800000 */
.L_x_67:
[----:B------:R-:W-:Y:S02]  /*4440*/  MOV R3, 0xffffffff ;  /* 0xffffffff00037802 */ /* 0x000fe40000000f00 */
[----:B------:R-:W-:-:S03]  /*4450*/  MOV R4, 0x4480 ;  /* 0x0000448000047802 */ /* 0x000fc60000000f00 */
[----:B------:R2:W-:Y:S04]  /*4460*/  STS [UR6+0x1d0], R3 ;  /* 0x0001d003ff007988 */ /* 0x0005e80008000806 */
[----:B-12--5:R-:W-:Y:S05]  /*4470*/  CALL.REL.NOINC `($__internal_1_$__cuda_sm10x_tcgen05_guardrail_trap_phase_invalid_during_alloc) ;  /* 0x0000006000d07944 */ /* 0x026fea0003c00000 */
.L_x_74:
[----:B------:R-:W-:Y:S05]  /*4480*/  WARPSYNC.ALL ;  /* 0x0000000000007948 */ /* 0x000fea0003800000 */
[----:B------:R-:W4:Y:S01]  /*4490*/  S2UR UR18, SR_CgaCtaId ;  /* 0x00000000001279c3 */ /* 0x000f220000008800 */
[----:B------:R-:W-:Y:S01]  /*44a0*/  UMOV UR4, 0x400 ;  /* 0x0000040000047882 */ /* 0x000fe20000000000 */
[----:B------:R-:W-:-:S06]  /*44b0*/  NOP ;  /* 0x0000000000007918 */ /* 0x000fcc0000000000 */
[----:B------:R-:W-:Y:S06]  /*44c0*/  BAR.ARV 0x6, 0xa0 ;  /* 0x0182800000007b1d */ /* 0x000fec0000002000 */
[----:B------:R-:W1:Y:S01]  /*44d0*/  LDCU UR7, c[0x0][0x390] ;  /* 0x00007200ff0777ac */ /* 0x000e620008000800 */
[----:B------:R-:W-:Y:S01]  /*44e0*/  LOP3.LUT R2, R2, 0xffff, RZ, 0xc0, !PT ;  /* 0x0000ffff02027812 */ /* 0x000fe200078ec0ff */
[----:B------:R-:W-:Y:S01]  /*44f0*/  IMAD.MOV.U32 R11, RZ, RZ, 0x1 ;  /* 0x00000001ff0b7424 */ /* 0x000fe200078e00ff */
[----:B------:R-:W-:Y:S01]  /*4500*/  LOP3.LUT R0, R0, 0xffff, RZ, 0xc0, !PT ;  /* 0x0000ffff00007812 */ /* 0x000fe200078ec0ff */
[----:B--2---:R-:W-:Y:S01]  /*4510*/  IMAD.MOV.U32 R10, RZ, RZ, RZ ;  /* 0x000000ffff0a7224 */ /* 0x004fe200078e00ff */
[----:B------:R-:W-:Y:S01]  /*4520*/  R2UR UR19, R2 ;  /* 0x00000000021372ca */ /* 0x000fe200000e0000 */
[----:B------:R-:W-:Y:S01]  /*4530*/  IMAD.MOV.U32 R8, RZ, RZ, RZ ;  /* 0x000000ffff087224 */ /* 0x000fe200078e00ff */
[----:B------:R-:W-:Y:S01]  /*4540*/  R2UR UR30, R0 ;  /* 0x00000000001e72ca */ /* 0x000fe200000e0000 */
[----:B------:R-:W-:Y:S01]  /*4550*/  UMOV UR22, URZ ;  /* 0x000000ff00167c82 */ /* 0x000fe20008000000 */
[----:B------:R-:W-:-:S02]  /*4560*/  UISETP.NE.AND UP4, UPT, UR33, URZ, UPT ;  /* 0x000000ff2100728c */ /* 0x000fc4000bf85270 */
[----:B----4-:R-:W-:Y:S01]  /*4570*/  ULEA UR18, UR18, UR4, 0x18 ;  /* 0x0000000412127291 */ /* 0x010fe2000f8ec0ff */
[----:B------:R-:W-:Y:S01]  /*4580*/  UMOV UR15, URZ ;  /* 0x000000ff000f7c82 */ /* 0x000fe20008000000 */
[----:B------:R-:W-:Y:S02]  /*4590*/  UMOV UR26, 0x0 ;  /* 0x00000000001a7882 */ /* 0x000fe40000000000 */
[----:B------:R-:W-:Y:S02]  /*45a0*/  UIADD3 UR5, UPT, UPT, UR18, 0x6400, URZ ;  /* 0x0000640012057890 */ /* 0x000fe4000fffe0ff */
[----:B------:R-:W-:Y:S02]  /*45b0*/  UIADD3 UR6, UPT, UPT, UR18, 0x2e400, URZ ;  /* 0x0002e40012067890 */ /* 0x000fe4000fffe0ff */
[----:B-1----:R-:W-:Y:S01]  /*45c0*/  UIADD3 UR7, UPT, UPT, UR7, 0x1f, URZ ;  /* 0x0000001f07077890 */ /* 0x002fe2000fffe0ff */
[----:B---3--:R-:W1:Y:S01]  /*45d0*/  LDS R3, [UR18+0x1d0] ;  /* 0x0001d012ff037984 */ /* 0x008e620008000800 */
[----:B------:R-:W-:-:S02]  /*45e0*/  USHF.R.U32.HI UR5, URZ, 0x4, UR5 ;  /* 0x00000004ff057899 */ /* 0x000fc40008011605 */
[----:B------:R-:W-:Y:S02]  /*45f0*/  USHF.R.S32.HI UR4, URZ, 0x1f, UR7 ;  /* 0x0000001fff047899 */ /* 0x000fe40008011407 */
[----:B------:R-:W-:Y:S02]  /*4600*/  UIADD3 UR29, UPT, UPT, UR18, 0x188, URZ ;  /* 0x00000188121d7890 */ /* 0x000fe4000fffe0ff */
[----:B------:R-:W-:Y:S02]  /*4610*/  ULEA.HI UR4, UR4, UR7, URZ, 0x5 ;  /* 0x0000000704047291 */ /* 0x000fe4000f8f28ff */
[----:B------:R-:W-:Y:S02]  /*4620*/  USHF.R.U32.HI UR6, URZ, 0x4, UR6 ;  /* 0x00000004ff067899 */ /* 0x000fe40008011606 */
[----:B------:R-:W-:Y:S02]  /*4630*/  USHF.R.S32.HI UR28, URZ, 0x5, UR4 ;  /* 0x00000005ff1c7899 */ /* 0x000fe40008011404 */
[----:B------:R-:W-:-:S02]  /*4640*/  ULOP3.LUT UR20, UR5, 0x3fff, URZ, 0xc0, !UPT ;  /* 0x00003fff05147892 */ /* 0x000fc4000f8ec0ff */
[----:B------:R-:W-:Y:S02]  /*4650*/  UISETP.LT.AND UP0, UPT, UR28, 0x1, UPT ;  /* 0x000000011c00788c */ /* 0x000fe4000bf01270 */
[----:B------:R-:W-:Y:S02]  /*4660*/  UPRMT UR29, URZ, 0x654, UR29 ;  /* 0x00000654ff1d7896 */ /* 0x000fe4000800001d */
[----:B------:R-:W-:Y:S02]  /*4670*/  USEL UR31, UR28, 0x1, !UP0 ;  /* 0x000000011c1f7887 */ /* 0x000fe4000c000000 */
[----:B------:R-:W-:Y:S02]  /*4680*/  ULOP3.LUT UR21, UR6, 0x3fff, URZ, 0xc0, !UPT ;  /* 0x00003fff06157892 */ /* 0x000fe4000f8ec0ff */
[----:B------:R-:W-:Y:S02]  /*4690*/  ULOP3.LUT UR20, UR20, 0x1000000, URZ, 0xfc, !UPT ;  /* 0x0100000014147892 */ /* 0x000fe4000f8efcff */
[----:B------:R-:W-:Y:S01]  /*46a0*/  UIADD3 UR31, UPT, UPT, -UR31, URZ, URZ ;  /* 0x000000ff1f1f7290 */ /* 0x000fe2000fffe1ff */
[----:B------:R-:W-:Y:S01]  /*46b0*/  UMOV UR27, 0x10118490 ;  /* 0x10118490001b7882 */ /* 0x000fe20000000000 */
[----:B------:R-:W-:Y:S01]  /*46c0*/  UMOV UR24, 0x0 ;  /* 0x0000000000187882 */ /* 0x000fe20000000000 */
[----:B------:R-:W-:Y:S01]  /*46d0*/  UMOV UR25, 0x10118490 ;  /* 0x1011849000197882 */ /* 0x000fe20000000000 */
[C---:B-1----:R-:W-:Y:S01]  /*46e0*/  VIADD R5, R3.reuse, 0x40 ;  /* 0x0000004003057836 */ /* 0x042fe20000000000 */
[----:B------:R-:W-:-:S04]  /*46f0*/  LOP3.LUT R4, R3, 0xffff, RZ, 0xc0, !PT ;  /* 0x0000ffff03047812 */ /* 0x000fc800078ec0ff */
[----:B------:R-:W-:-:S05]  /*4700*/  LOP3.LUT R5, R5, 0xffff, RZ, 0xc0, !PT ;  /* 0x0000ffff05057812 */ /* 0x000fca00078ec0ff */
[----:B------:R1:W-:Y:S02]  /*4710*/  STL.64 [R1], R4 ;  /* 0x0000000401007387 */ /* 0x0003e40000100a00 */
.L_x_86:
[----:B-1----:R-:W-:-:S04]  /*4720*/  SHF.L.U32 R5, R10, 0x1f, RZ ;  /* 0x0000001f0a057819 */ /* 0x002fc800000006ff */
[----:B------:R-:W1:Y:S02]  /*4730*/  SYNCS.PHASECHK.TRANS64.TRYWAIT P0, [UR18+0x180], R5 ;  /* 0x00018005ff0075a7 */ /* 0x000e640008001112 */
[----:B-12-4-:R-:W-:Y:S05]  /*4740*/  @!P0 BRA `(.L_x_78) ;  /* 0x0000005800b48947 */ /* 0x016fea0003800000 */
.L_x_193:
[----:B-1----:R-:W1:Y:S01]  /*4750*/  LDS.128 R4, [UR18+0x1c0] ;  /* 0x0001c012ff047984 */ /* 0x002e620008000c00 */
[----:B------:R-:W-:Y:S01]  /*4760*/  ULEA UR23, UR22, UR18, 0x3 ;  /* 0x0000001216177291 */ /* 0x000fe2000f8e18ff */
[----:B------:R-:W-:Y:S01]  /*4770*/  @!PT LDS RZ, [RZ] ;  /* 0x00000000fffff984 */ /* 0x000fe20000000800 */
[----:B------:R-:W-:Y:S01]  /*4780*/  @!PT LDS RZ, [RZ] ;  /* 0x00000000fffff984 */ /* 0x000fe20000000800 */
[----:B------:R-:W-:Y:S01]  /*4790*/  @!PT LDS RZ, [RZ] ;  /* 0x00000000fffff984 */ /* 0x000fe20000000800 */
[----:B------:R-:W-:Y:S01]  /*47a0*/  @!PT LDS RZ, [RZ] ;  /* 0x00000000fffff984 */ /* 0x000fe20000000800 */
[----:B------:R2:W-:Y:S06]  /*47b0*/  MEMBAR.ALL.CTA ;  /* 0x0000000000007992 */ /* 0x0005ec0000008000 */
[----:B--2---:R-:W2:Y:S02]  /*47c0*/  FENCE.VIEW.ASYNC.S ;  /* 0x00000000000073c6 */ /* 0x004ea40000000000 */
[----:B--2---:R-:W-:Y:S01]  /*47d0*/  SYNCS.ARRIVE.TRANS64.RED.A1T0 RZ, [UR29], RZ ;  /* 0x000000ffffff79a7 */ /* 0x004fe2000810041d */
[----:B------:R-:W-:Y:S05]  /*47e0*/  BRA.U UP4, `(.L_x_79) ;  /* 0x00000001040c7547 */ /* 0x000fea000b800000 */
[----:B------:R-:W-:-:S04]  /*47f0*/  SHF.L.U32 R9, R11, 0x1f, RZ ;  /* 0x0000001f0b097819 */ /* 0x000fc800000006ff */
[----:B------:R-:W2:Y:S02]  /*4800*/  SYNCS.PHASECHK.TRANS64.TRYWAIT P0, [UR23+0x1a0], R9 ;  /* 0x0001a009ff0075a7 */ /* 0x000ea40008001117 */
[----:B--2---:R-:W-:Y:S05]  /*4810*/  @!P0 BRA `(.L_x_80) ;  /* 0x0000005800988947 */ /* 0x004fea0003800000 */
.L_x_79:
[----:B------:R-:W-:Y:S05]  /*4820*/  BRA.U UP4, `(.L_x_81) ;  /* 0x0000000104dc7547 */ /* 0x000fea000b800000 */
[----:B------:R-:W3:Y:S02]  /*4830*/  LDCU UR4, c[0x0][0x390] ;  /* 0x00007200ff0477ac */ /* 0x000ee40008000800 */
[----:B---3--:R-:W-:-:S09]  /*4840*/  UISETP.GE.AND UP0, UPT, UR4, 0x1, UPT ;  /* 0x000000010400788c */ /* 0x008fd2000bf06270 */
[----:B------:R-:W-:Y:S05]  /*4850*/  BRA.U !UP0, `(.L_x_82) ;  /* 0x0000000108c47547 */ /* 0x000fea000b800000 */
[----:B------:R-:W-:Y:S01]  /*4860*/  ULEA UR4, UR22, UR48, 0x2 ;  /* 0x0000003016047291 */ /* 0x000fe2000f8e10ff */
[----:B--2---:R-:W-:-:S08]  /*4870*/  SHF.L.U32 R0, R8, 0x1f, RZ ;  /* 0x0000001f08007819 */ /* 0x004fd000000006ff */
[----:B------:R-:W5:Y:S01]  /*4880*/  LDL R2, [UR4] ;  /* 0x00000004ff027983 */ /* 0x000f620008100800 */
[----:B------:R-:W-:Y:S02]  /*4890*/  ULEA UR4, UR15, UR18, 0x3 ;  /* 0x000000120f047291 */ /* 0x000fe4000f8e18ff */
[----:B------:R-:W-:Y:S01]  /*48a0*/  UPLOP3.LUT UP2, UPT, UPT, UPT, UPT, 0x40, 0x4 ;  /* 0x000000000004789c */ /* 0x000fe20003f4e870 */
[----:B------:R-:W-:Y:S01]  /*48b0*/  UMOV UR17, UR31 ;  /* 0x0000001f00117c82 */ /* 0x000fe20008000000 */
[----:B------:R-:W-:Y:S01]  /*48c0*/  UMOV UR16, UR28 ;  /* 0x0000001c00107c82 */ /* 0x000fe20008000000 */
[----:B------:R-:W-:-:S04]  /*48d0*/  UMOV UR5, UR15 ;  /* 0x0000000f00057c82 */ /* 0x000fc80008000000 */
[----:B------:R2:W3:Y:S04]  /*48e0*/  SYNCS.PHASECHK.TRANS64.TRYWAIT P1, [UR4], R0 ;  /* 0x00000000ff0075a7 */ /* 0x0004e80008021104 */
.L_x_85:
[----:B------:R-:W-:Y:S02]  /*48f0*/  UIADD3 UR17, UPT, UPT, UR17, 0x1, URZ ;  /* 0x0000000111117890 */ /* 0x000fe4000fffe0ff */
[----:B----4-:R-:W-:Y:S02]  /*4900*/  ULEA UR10, UR5, UR18, 0x3 ;  /* 0x00000012050a7291 */ /* 0x010fe4000f8e18ff */
[----:B------:R-:W-:Y:S01]  /*4910*/  UISETP.NE.AND UP3, UPT, UR17, URZ, UPT ;  /* 0x000000ff1100728c */ /* 0x000fe2000bf65270 */
[----:B--23--:R-:W-:Y:S10]  /*4920*/  @P1 BRA `(.L_x_83) ;  /* 0x00000000000c1947 */ /* 0x00cff40003800000 */
[----:B------:R-:W-:Y:S04]  /*4930*/  SHF.L.U32 R9, R8, 0x1f, RZ ;  /* 0x0000001f08097819 */ /* 0x000fe800000006ff */
[----:B------:R-:W3:Y:S02]  /*4940*/  SYNCS.PHASECHK.TRANS64.TRYWAIT P0, [UR10], R9 ;  /* 0x00000009ff0075a7 */ /* 0x000ee4000800110a */
[----:B---3--:R-:W-:Y:S05]  /*4950*/  @!P0 BRA `(.L_x_84) ;  /* 0x0000005800608947 */ /* 0x008fea0003800000 */
.L_x_83:
[----:B------:R-:W-:Y:S01]  /*4960*/  UISETP.NE.AND UP0, UPT, UR16, 0x1, UPT ;  /* 0x000000011000788c */ /* 0x000fe2000bf05270 */
[----:B------:R-:W-:Y:S01]  /*4970*/  PLOP3.LUT P1, PT, PT, PT, PT, 0x80, 0x8 ;  /* 0x000000000008781c */ /* 0x000fe20003f2f070 */
[----:B------:R-:W-:Y:S02]  /*4980*/  UIADD3 UR4, UPT, UPT, UR5, 0x1, URZ ;  /* 0x0000000105047890 */ /* 0x000fe4000fffe0ff */
[----:B------:R-:W-:Y:S02]  /*4990*/  ULEA UR8, UR5, UR21, 0x7 ;  /* 0x0000001505087291 */ /* 0x000fe4000f8e38ff */
[----:B------:R-:W-:Y:S01]  /*49a0*/  UISETP.NE.AND UP1, UPT, UR4, 0x14, UPT ;  /* 0x000000140400788c */ /* 0x000fe2000bf25270 */
[----:B------:R-:W-:Y:S01]  /*49b0*/  PLOP3.LUT P0, PT, PT, PT, UP0, 0x80, 0x8 ;  /* 0x000000000008781c */ /* 0x000fe20003f0f008 */
[----:B------:R-:W-:Y:S02]  /*49c0*/  UIADD3 UR12, UPT, UPT, UR8, 0x40, URZ ;  /* 0x00000040080c7890 */ /* 0x000fe4000fffe0ff */
[----:B------:R-:W-:Y:S02]  /*49d0*/  USEL UR6, URZ, 0x1, UP1 ;  /* 0x00000001ff067887 */ /* 0x000fe40008800000 */
[----:B------:R-:W-:Y:S02]  /*49e0*/  USEL UR15, UR4, URZ, UP1 ;  /* 0x000000ff040f7287 */ /* 0x000fe40008800000 */
[----:B------:R-:W-:Y:S02]  /*49f0*/  UIADD3 UR10, UPT, UPT, UR10, 0xa0, URZ ;  /* 0x000000a00a0a7890 */ /* 0x000fe4000fffe0ff */
[----:B------:R-:W-:Y:S01]  /*4a00*/  @UP0 ULEA UR4, UR15, UR18, 0x3 ;  /* 0x000000120f040291 */ /* 0x000fe2000f8e18ff */
[----:B------:R-:W-:Y:S01]  /*4a10*/  LOP3.LUT R8, R8, UR6, RZ, 0x3c, !PT ;  /* 0x0000000608087c12 */ /* 0x000fe2000f8e3cff */
[----:B------:R-:W-:Y:S01]  /*4a20*/  UIADD3 UR16, UPT, UPT, UR16, -0x1, URZ ;  /* 0xffffffff10107890 */ /* 0x000fe2000fffe0ff */
[----:B------:R-:W-:Y:S02]  /*4a30*/  UMOV UR9, 0x80004020 ;  /* 0x8000402000097882 */ /* 0x000fe40000000000 */
[----:B--2---:R-:W-:Y:S01]  /*4a40*/  @P0 SHF.L.U32 R0, R8, 0x1f, RZ ;  /* 0x0000001f08000819 */ /* 0x004fe200000006ff */
[----:B------:R-:W-:Y:S01]  /*4a50*/  UMOV UR13, 0x80004020 ;  /* 0x80004020000d7882 */ /* 0x000fe20000000000 */
[----:B------:R-:W-:Y:S02]  /*4a60*/  UMOV UR7, 0x40004040 ;  /* 0x4000404000077882 */ /* 0x000fe40000000000 */
[----:B------:R4:W2:Y:S01]  /*4a70*/  @P0 SYNCS.PHASECHK.TRANS64.TRYWAIT P1, [UR4], R0 ;  /* 0x00000000ff0005a7 */ /* 0x0008a20008021104 */
[----:B------:R-:W-:Y:S11]  /*4a80*/  ELECT P0, URZ, PT ;  /* 0x0000000000ff782f */ /* 0x000ff60003800000 */
[----:B------:R-:W-:Y:S02]  /*4a90*/  @!UPT UIADD3 URZ, UPT, UPT, URZ, URZ, URZ ;  /* 0x000000fffffff290 */ /* 0x000fe4000fffe0ff */
[C---:B-----5:R-:W-:Y:S01]  /*4aa0*/  @P0 R2UR.BROADCAST UR14, R2.reuse ;  /* 0x00000000020e02ca */ /* 0x060fe200008e0000 */
[----:B------:R-:W-:Y:S01]  /*4ab0*/  ULEA UR4, UR5, UR20, 0x9 ;  /* 0x0000001405047291 */ /* 0x000fe2000f8e48ff */
[----:B------:R-:W-:Y:S11]  /*4ac0*/  ELECT P0, URZ, PT ;  /* 0x0000000000ff782f */ /* 0x000ff60003800000 */
[----:B------:R-:W-:Y:S02]  /*4ad0*/  @!UPT UIADD3 URZ, UPT, UPT, URZ, URZ, URZ ;  /* 0x000000fffffff290 */ /* 0x000fe4000fffe0ff */
[----:B------:R-:W-:Y:S01]  /*4ae0*/  @P0 R2UR.BROADCAST UR11, R2 ;  /* 0x00000000020b02ca */ /* 0x000fe200008e0000 */
[----:B------:R-:W-:Y:S01]  /*4af0*/  UIADD3 UR6, UPT, UPT, UR4, 0x80, URZ ;  /* 0x0000008004067890 */ /* 0x000fe2000fffe0ff */
[----:B------:R-:W-:Y:S02]  /*4b00*/  UMOV UR5, 0x40004040 ;  /* 0x4000404000057882 */ /* 0x000fe40000000000 */
[----:B------:R3:W-:Y:S01]  /*4b10*/  UTCHMMA.2CTA gdesc[UR4], gdesc[UR8], tmem[UR14], tmem[UR26], idesc[UR27], UP2 ;  /* 0x00ff1a08040075ea */ /* 0x0007e2000920000e */
[----:B------:R-:W-:Y:S08]  /*4b20*/  UPLOP3.LUT UP2, UPT, UPT, UPT, UPT, 0x80, 0x8 ;  /* 0x000000000008789c */ /* 0x000ff00003f4f070 */
[----:B------:R4:W-:Y:S01]  /*4b30*/  UTCHMMA.2CTA gdesc[UR6], gdesc[UR12], tmem[UR11], tmem[UR24], idesc[UR25], UPT ;  /* 0x00ff180c060075ea */ /* 0x0009e2000ba0000b */
[----:B------:R4:W-:Y:S01]  /*4b40*/  UTCBAR.2CTA.MULTICAST [UR10], URZ, UR19 ;  /* 0x000000ff0a0073e9 */ /* 0x0009e20008200813 */
[----:B---3--:R-:W-:Y:S01]  /*4b50*/  UMOV UR5, UR15 ;  /* 0x0000000f00057c82 */ /* 0x008fe20008000000 */
[----:B------:R-:W-:Y:S05]  /*4b60*/  BRA.U UP3, `(.L_x_85) ;  /* 0xfffffffd03607547 */ /* 0x000fea000b83ffff */
.L_x_82:
[----:B------:R-:W-:-:S09]  /*4b70*/  UIADD3 UR4, UPT, UPT, UR23, 0x190, URZ ;  /* 0x0000019017047890 */ /* 0x000fd2000fffe0ff */
[----:B------:R3:W-:Y:S01]  /*4b80*/  UTCBAR.2CTA.MULTICAST [UR4], URZ, UR30 ;  /* 0x000000ff040073e9 */ /* 0x0007e2000820081e */
[----:B------:R-:W-:Y:S02]  /*4b90*/  NOP ;  /* 0x0000000000007918 */ /* 0x000fe40000000000 */
.L_x_81:
[----:B---3--:R-:W-:Y:S01]  /*4ba0*/  UIADD3 UR4, UPT, UPT, UR22, 0x1, URZ ;  /* 0x0000000116047890 */ /* 0x008fe2000fffe0ff */
[----:B-1----:R-:W-:Y:S02]  /*4bb0*/  LOP3.LUT P0, RZ, R6, 0x1, RZ, 0xc0, !PT ;  /* 0x0000000106ff7812 */ /* 0x002fe4000780c0ff */
[----:B------:R-:W-:Y:S01]  /*4bc0*/  LOP3.LUT R10, R10, 0x1, RZ, 0x3c, !PT ;  /* 0x000000010a0a7812 */ /* 0x000fe200078e3cff */
[----:B------:R-:W-:-:S04]  /*4bd0*/  UISETP.NE.AND UP0, UPT, UR4, 0x2, UPT ;  /* 0x000000020400788c */ /* 0x000fc8000bf05270 */
[----:B------:R-:W-:Y:S02]  /*4be0*/  USEL UR5, URZ, 0x1, UP0 ;  /* 0x00000001ff057887 */ /* 0x000fe40008000000 */
[----:B------:R-:W-:-:S04]  /*4bf0*/  USEL UR22, UR4, URZ, UP0 ;  /* 0x000000ff04167287 */ /* 0x000fc80008000000 */
[----:B------:R-:W-:Y:S01]  /*4c00*/  LOP3.LUT R11, R11, UR5, RZ, 0x3c, !PT ;  /* 0x000000050b0b7c12 */ /* 0x000fe2000f8e3cff */
[----:B------:R-:W-:Y:S07]  /*4c10*/  @P0 BRA `(.L_x_86) ;  /* 0xfffffff800c00947 */ /* 0x000fee000383ffff */
[----:B------:R-:W1:Y:S01]  /*4c20*/  S2UR UR8, SR_CgaCtaId ;  /* 0x00000000000879c3 */ /* 0x000e620000008800 */
[----:B------:R-:W-:Y:S01]  /*4c30*/  ELECT P0, URZ, PT ;  /* 0x0000000000ff782f */ /* 0x000fe20003800000 */
[----:B--2-4-:R-:W-:Y:S01]  /*4c40*/  HFMA2 R0, -RZ, RZ, 0, 5.9604644775390625e-08 ;  /* 0x00000001ff007431 */ /* 0x014fe200000001ff */
[----:B------:R-:W-:-:S05]  /*4c50*/  UMOV UR4, 0x40 ;  /* 0x0000004000047882 */ /* 0x000fca0000000000 */
[----:B------:R-:W-:Y:S01]  /*4c60*/  UVIRTCOUNT.DEALLOC.SMPOOL 0x80 ;  /* 0x000000800000784c */ /* 0x000fe20000000000 */
[----:B------:R-:W-:Y:S02]  /*4c70*/  UISETP.NE.AND UP0, UPT, UR33, URZ, UPT ;  /* 0x000000ff2100728c */ /* 0x000fe4000bf05270 */
[----:B-1----:R-:W-:-:S09]  /*4c80*/  ULEA UR8, UR8, UR4, 0x18 ;  /* 0x0000000408087291 */ /* 0x002fd2000f8ec0ff */
[----:B------:R1:W-:Y:S01]  /*4c90*/  @P0 STS.U8 [UR8+0x1c], R0 ;  /* 0x00001c00ff000988 */ /* 0x0003e20008000008 */
[----:B------:R-:W-:Y:S05]  /*4ca0*/  BRA.U UP0, `(.L_x_87) ;  /* 0x0000000100587547 */ /* 0x000fea000b800000 */
[----:B------:R-:W-:Y:S01]  /*4cb0*/  UIADD3 UR5, UPT, UPT, UR18, 0x1a0, URZ ;  /* 0x000001a012057890 */ /* 0x000fe2000fffe0ff */
[----:B------:R-:W-:-:S03]  /*4cc0*/  SHF.L.U32 R5, R11, 0x1f, RZ ;  /* 0x0000001f0b057819 */ /* 0x000fc600000006ff */
[----:B------:R-:W-:-:S09]  /*4cd0*/  ULEA UR4, UR22, UR5, 0x3 ;  /* 0x0000000516047291 */ /* 0x000fd2000f8e18ff */
[----:B------:R-:W2:Y:S02]  /*4ce0*/  SYNCS.PHASECHK.TRANS64.TRYWAIT P0, [UR4], R5 ;  /* 0x00000005ff0075a7 */ /* 0x000ea40008001104 */
[----:B--2---:R-:W-:Y:S05]  /*4cf0*/  @!P0 BRA `(.L_x_88) ;  /* 0x0000005400908947 */ /* 0x004fea0003800000 */
.L_x_197:
[----:B------:R-:W-:-:S04]  /*4d00*/  UIADD3 UR4, UPT, UPT, UR22, 0x1, URZ ;  /* 0x0000000116047890 */ /* 0x000fc8000fffe0ff */
[----:B------:R-:W-:-:S04]  /*4d10*/  UISETP.NE.AND UP1, UPT, UR4, 0x2, UPT ;  /* 0x000000020400788c */ /* 0x000fc8000bf25270 */
[----:B------:R-:W-:Y:S02]  /*4d20*/  USEL UR6, URZ, 0x1, UP1 ;  /* 0x00000001ff067887 */ /* 0x000fe40008800000 */
[----:B------:R-:W-:-:S04]  /*4d30*/  USEL UR4, UR4, URZ, UP1 ;  /* 0x000000ff04047287 */ /* 0x000fc80008800000 */
[----:B------:R-:W-:Y:S01]  /*4d40*/  ULEA UR4, UR4, UR5, 0x3 ;  /* 0x0000000504047291 */ /* 0x000fe2000f8e18ff */
[----:B-1----:R-:W-:-:S04]  /*4d50*/  LOP3.LUT R5, R11, UR6, RZ, 0x3c, !PT ;  /* 0x000000060b057c12 */ /* 0x002fc8000f8e3cff */
[----:B------:R-:W-:Y:S01]  /*4d60*/  SHF.L.U32 R5, R5, 0x1f, RZ ;  /* 0x0000001f05057819 */ /* 0x000fe200000006ff */
[----:B------:R-:W-:-:S04]  /*4d70*/  IMAD.U32 R0, RZ, RZ, UR4 ;  /* 0x00000004ff007e24 */ /* 0x000fc8000f8e00ff */
[----:B------:R1:W2:Y:S03]  /*4d80*/  SYNCS.PHASECHK.TRANS64.TRYWAIT P0, [R0+URZ], R5 ;  /* 0x00000005000075a7 */ /* 0x0002a600080011ff */
[----:B--2---:R-:W-:Y:S05]  /*4d90*/  @!P0 NANOSLEEP.SYNCS 0x989680 ;  /* 0x009896800000895d */ /* 0x004fea0003900000 */
[----:B------:R-:W2:Y:S02]  /*4da0*/  @!P0 SYNCS.PHASECHK.TRANS64 P0, [R0+URZ], R5 ;  /* 0x00000005000085a7 */ /* 0x000ea400080010ff */
[----:B--2---:R-:W-:Y:S05]  /*4db0*/  @P0 BRA `(.L_x_89) ;  /* 0x0000000000200947 */ /* 0x004fea0003800000 */
.L_x_90:
[----:B--2---:R2:W3:Y:S02]  /*4dc0*/  SYNCS.PHASECHK.TRANS64.TRYWAIT P0, [R0+URZ], R5 ;  /* 0x00000005000075a7 */ /* 0x0044e400080011ff */
[----:B---3--:R-:W-:Y:S05]  /*4dd0*/  @!P0 NANOSLEEP.SYNCS 0x989680 ;  /* 0x009896800000895d */ /* 0x008fea0003900000 */
[----:B------:R-:W3:Y:S02]  /*4de0*/  @!P0 SYNCS.PHASECHK.TRANS64 P0, [R0+URZ], R5 ;  /* 0x00000005000085a7 */ /* 0x000ee400080010ff */
[----:B---3--:R-:W-:Y:S05]  /*4df0*/  @!P0 BRA `(.L_x_90) ;  /* 0xfffffffc00f08947 */ /* 0x008fea000383ffff */
[----:B------:R-:W-:Y:S05]  /*4e00*/  BRA `(.L_x_89) ;  /* 0x00000000000c7947 */ /* 0x000fea0003800000 */
.L_x_87:
[----:B------:R-:W-:-:S04]  /*4e10*/  UIADD3 UR4, UPT, UPT, UR18, 0x1b0, URZ ;  /* 0x000001b012047890 */ /* 0x000fc8000fffe0ff */
[----:B------:R-:W-:-:S09]  /*4e20*/  UPRMT UR4, UR32, 0x654, UR4 ;  /* 0x0000065420047896 */ /* 0x000fd20008000004 */
[----:B------:R-:W-:Y:S03]  /*4e30*/  SYNCS.ARRIVE.TRANS64.RED.A1T0 RZ, [UR4], RZ ;  /* 0x000000ffffff79a7 */ /* 0x000fe60008100404 */
.L_x_89:
[----:B-12---:R-:W-:Y:S01]  /*4e40*/  SHF.L.U32 R5, RZ, 0x1f, RZ ;  /* 0x0000001fff057819 */ /* 0x006fe200000006ff */
[----:B------:R-:W-:Y:S01]  /*4e50*/  UIADD3 UR4, UPT, UPT, UR18, 0x1b0, URZ ;  /* 0x000001b012047890 */ /* 0x000fe2000fffe0ff */
[----:B------:R-:W-:Y:S02]  /*4e60*/  PLOP3.LUT P0, PT, PT, PT, UP0, 0x80, 0x8 ;  /* 0x000000000008781c */ /* 0x000fe40003f0f008 */
[----:B------:R-:W1:Y:S02]  /*4e70*/  SYNCS.PHASECHK.TRANS64.TRYWAIT P1, [UR18+0x1b0], R5 ;  /* 0x0001b005ff0075a7 */ /* 0x000e640008021112 */
[----:B-1----:R-:W-:Y:S09]  /*4e80*/  @!P1 BRA `(.L_x_91) ;  /* 0x0000005400449947 */ /* 0x002ff20003800000 */
.L_x_199:
[----:B------:R-:W-:Y:S01]  /*4e90*/  @!UP0 UPRMT UR4, UR32, 0x654, UR4 ;  /* 0x0000065420048896 */ /* 0x000fe20008000004 */
[----:B------:R-:W-:Y:S01]  /*4ea0*/  LOP3.LUT R2, R3, 0xffff, RZ, 0xc0, !PT ;  /* 0x0000ffff03027812 */ /* 0x000fe200078ec0ff */
[----:B------:R-:W-:Y:S02]  /*4eb0*/  IMAD.MOV.U32 R3, RZ, RZ, 0xffff ;  /* 0x0000ffffff037424 */ /* 0x000fe400078e00ff */
[----:B-1----:R-:W-:Y:S01]  /*4ec0*/  IMAD.MOV.U32 R5, RZ, RZ, 0x1 ;  /* 0x00000001ff057424 */ /* 0x002fe200078e00ff */
[----:B------:R-:W-:-:S04]  /*4ed0*/  SHF.R.U32.HI R2, RZ, 0x5, R2 ;  /* 0x00000005ff027819 */ /* 0x000fc80000011602 */
[----:B------:R-:W-:Y:S01]  /*4ee0*/  @!P0 SYNCS.ARRIVE.TRANS64.RED.A1T0 RZ, [UR4], RZ ;  /* 0x000000ffffff89a7 */ /* 0x000fe20008100404 */
[----:B------:R-:W-:Y:S01]  /*4ef0*/  NOP ;  /* 0x0000000000007918 */ /* 0x000fe20000000000 */
[----:B------:R-:W1:Y:S01]  /*4f00*/  LDS R0, [UR8+0x14] ;  /* 0x00001408ff007984 */ /* 0x000e620008000800 */
[-C--:B------:R-:W-:Y:S02]  /*4f10*/  SHF.L.U32 R3, R3, R2.reuse, RZ ;  /* 0x0000000203037219 */ /* 0x080fe400000006ff */
[----:B------:R-:W-:Y:S02]  /*4f20*/  SHF.L.U32 R5, R5, R2, RZ ;  /* 0x0000000205057219 */ /* 0x000fe400000006ff */
[----:B-1----:R-:W-:-:S04]  /*4f30*/  LOP3.LUT R0, R0, R3, RZ, 0xc0, !PT ;  /* 0x0000000300007212 */ /* 0x002fc800078ec0ff */
[----:B------:R-:W-:-:S13]  /*4f40*/  ISETP.NE.AND P0, PT, R0, R3, PT ;  /* 0x000000030000720c */ /* 0x000fda0003f05270 */
[----:B------:R-:W-:Y:S05]  /*4f50*/  @P0 BRA `(.L_x_92) ;  /* 0x00000000005c0947 */ /* 0x000fea0003800000 */
[----:B------:R-:W1:Y:S02]  /*4f60*/  LDS R0, [UR8+0x18] ;  /* 0x00001808ff007984 */ /* 0x000e640008000800 */
[----:B-1----:R-:W-:-:S04]  /*4f70*/  LOP3.LUT R0, R0, R5, RZ, 0xc0, !PT ;  /* 0x0000000500007212 */ /* 0x002fc800078ec0ff */
[----:B------:R-:W-:-:S13]  /*4f80*/  ISETP.NE.AND P0, PT, R0, R5, PT ;  /* 0x000000050000720c */ /* 0x000fda0003f05270 */
[----:B------:R-:W-:Y:S05]  /*4f90*/  @P0 BRA `(.L_x_93) ;  /* 0x0000000000400947 */ /* 0x000fea0003800000 */
[----:B------:R-:W-:Y:S01]  /*4fa0*/  R2UR UR4, R3 ;  /* 0x00000000030472ca */ /* 0x000fe200000e0000 */
[----:B------:R-:W1:Y:S01]  /*4fb0*/  S2R R2, SR_LANEID ;  /* 0x0000000000027919 */ /* 0x000e620000000000 */
[----:B------:R-:W-:-:S04]  /*4fc0*/  LOP3.LUT R5, RZ, R5, RZ, 0x33, !PT ;  /* 0x00000005ff057212 */ /* 0x000fc800078e33ff */
[----:B------:R-:W2:Y:S07]  /*4fd0*/  REDUX UR6, R5 ;  /* 0x00000000050673c4 */ /* 0x000eae0000000000 */
[----:B------:R-:W-:-:S03]  /*4fe0*/  ULOP3.LUT UR5, URZ, UR4, URZ, 0x33, !UPT ;  /* 0x00000004ff057292 */ /* 0x000fc6000f8e33ff */
[----:B------:R-:W-:Y:S02]  /*4ff0*/  VOTEU.ANY UR4, UPT, PT ;  /* 0x0000000000047886 */ /* 0x000fe400038e0100 */
[----:B------:R-:W-:Y:S01]  /*5000*/  UFLO.U32 UR4, UR4 ;  /* 0x00000004000472bd */ /* 0x000fe200080e0000 */
[----:B------:R-:W-:-:S04]  /*5010*/  IMAD.U32 R0, RZ, RZ, UR5 ;  /* 0x00000005ff007e24 */ /* 0x000fc8000f8e00ff */
[----:B------:R-:W3:Y:S02]  /*5020*/  REDUX UR7, R0 ;  /* 0x00000000000773c4 */ /* 0x000ee40000000000 */
[----:B------:R4:W-:Y:S01]  /*5030*/  UTCATOMSWS.AND URZ, UR5 ;  /* 0x0000000500ff79e3 */ /* 0x0009e20008000000 */
[----:B-1----:R-:W-:Y:S01]  /*5040*/  ISETP.EQ.U32.AND P0, PT, R2, UR4, PT ;  /* 0x0000000402007c0c */ /* 0x002fe2000bf02070 */
[----:B--2---:R-:W-:Y:S02]  /*5050*/  IMAD.U32 R2, RZ, RZ, UR6 ;  /* 0x00000006ff027e24 */ /* 0x004fe4000f8e00ff */
[----:B---3--:R-:W-:-:S10]  /*5060*/  IMAD.U32 R3, RZ, RZ, UR7 ;  /* 0x00000007ff037e24 */ /* 0x008fd4000f8e00ff */
[----:B------:R4:W-:Y:S04]  /*5070*/  @P0 ATOMS.AND RZ, [UR8+0x14], R3 ;  /* 0x00001403ffff098c */ /* 0x0009e8000a800008 */
[----:B------:R4:W-:Y:S01]  /*5080*/  @P0 ATOMS.AND RZ, [UR8+0x18], R2 ;  /* 0x00001802ffff098c */ /* 0x0009e2000a800008 */
[----:B------:R-:W-:Y:S05]  /*5090*/  BRA `(.L_x_94) ;  /* 0x0000000000147947 */ /* 0x000fea0003800000 */
.L_x_93:
[----:B------:R-:W-:Y:S02]  /*50a0*/  MOV R2, 0x50c0 ;  /* 0x000050c000027802 */ /* 0x000fe40000000f00 */
[----:B-----5:R-:W-:Y:S05]  /*50b0*/  CALL.REL.NOINC `($__internal_0_$__cuda_sm10x_tcgen05_guardrail_trap_col_being_dealloced_not_returned_by_alloc) ;  /* 0x0000005400b47944 */ /* 0x020fea0003c00000 */
[----:B------:R-:W-:Y:S05]  /*50c0*/  BRA `(.L_x_94) ;  /* 0x0000000000087947 */ /* 0x000fea0003800000 */
.L_x_92:
[----:B------:R-:W-:Y:S02]  /*50d0*/  MOV R2, 0x50f0 ;  /* 0x000050f000027802 */ /* 0x000fe40000000f00 */
[----:B-----5:R-:W-:Y:S05]  /*50e0*/  CALL.REL.NOINC `($__internal_2_$__cuda_sm10x_tcgen05_guardrail_trap_unallocated_columns_being_dealloced) ;  /* 0x0000005400c07944 */ /* 0x020fea0003c00000 */
.L_x_94:
[----:B------:R-:W-:Y:S01]  /*50f0*/  NOP ;  /* 0x0000000000007918 */ /* 0x000fe20000000000 */
[----:B----4-:R-:W-:Y:S05]  /*5100*/  EXIT ;  /* 0x000000000000794d */ /* 0x010fea0003800000 */
.L_x_66:
[----:B------:R-:W2:Y:S01]  /*5110*/  LDCU UR5, c[0x0][0x384] ;  /* 0x00007080ff0577ac */ /* 0x000ea20008000800 */
[----:B------:R-:W-:Y:S02]  /*5120*/  UISETP.NE.OR UP0, UPT, UR18, 0x3, !UP3 ;  /* 0x000000031200788c */ /* 0x000fe4000df05670 */
[----:B--2---:R-:W-:-:S07]  /*5130*/  UIADD3 UR5, UPT, UPT, UR5, 0x3f, URZ ;  /* 0x0000003f05057890 */ /* 0x004fce000fffe0ff */
[----:B------:R-:W-:Y:S05]  /*5140*/  BRA.U UP0, `(.L_x_95) ;  /* 0x00000015001c7547 */ /* 0x000fea000b800000 */
[----:B------:R-:W-:Y:S01]  /*5150*/  USHF.R.S32.HI UR4, URZ, 0x1f, UR5 ;  /* 0x0000001fff047899 */ /* 0x000fe20008011405 */
[----:B------:R-:W2:Y:S01]  /*5160*/  S2UR UR8, SR_CgaCtaId ;  /* 0x00000000000879c3 */ /* 0x000ea20000008800 */
[----:B------:R-:W3:Y:S01]  /*5170*/  LDCU UR37, c[0x0][0x370] ;  /* 0x00006e00ff2577ac */ /* 0x000ee20008000800 */
[----:B------:R-:W-:Y:S02]  /*5180*/  HFMA2 R10, -RZ, RZ, 0, 5.9604644775390625e-08 ;  /* 0x00000001ff0a7431 */ /* 0x000fe400000001ff */
[----:B------:R-:W-:Y:S01]  /*5190*/  IMAD.MOV.U32 R8, RZ, RZ, RZ ;  /* 0x000000ffff087224 */ /* 0x000fe200078e00ff */
[----:B------:R-:W-:Y:S01]  /*51a0*/  ULEA.HI UR4, UR4, UR5, URZ, 0x6 ;  /* 0x0000000504047291 */ /* 0x000fe2000f8f30ff */
[----:B------:R-:W4:Y:S02]  /*51b0*/  LDCU.128 UR32, c[0x0][0xb10] ;  /* 0x00016200ff2077ac */ /* 0x000f240008000c00 */
[----:B------:R-:W1:Y:S01]  /*51c0*/  LDC.64 R14, c[0x0][0x348] ;  /* 0x0000d200ff0e7b82 */ /* 0x000e620000000a00 */
[----:B------:R-:W-:Y:S01]  /*51d0*/  USHF.R.S32.HI UR27, URZ, 0x6, UR4 ;  /* 0x00000006ff1b7899 */ /* 0x000fe20008011404 */
[----:B------:R-:W4:Y:S05]  /*51e0*/  LDCU UR36, c[0x0][0x374] ;  /* 0x00006e80ff2477ac */ /* 0x000f2a0008000800 */
[----:B------:R-:W-:Y:S01]  /*51f0*/  IMAD.U32 R2, RZ, RZ, UR27 ;  /* 0x0000001bff027e24 */ /* 0x000fe2000f8e00ff */
[----:B------:R-:W3:Y:S04]  /*5200*/  LDCU.64 UR4, c[0x0][0x888] ;  /* 0x00011100ff0477ac */ /* 0x000ee80008000a00 */
[----:B------:R-:W-:Y:S01]  /*5210*/  IABS R0, R2 ;  /* 0x0000000200007213 */ /* 0x000fe20000000000 */
[----:B------:R-:W2:Y:S03]  /*5220*/  LDCU.64 UR30, c[0x0][0x890] ;  /* 0x00011200ff1e77ac */ /* 0x000ea60008000a00 */
[----:B------:R-:W-:Y:S01]  /*5230*/  R2UR UR26, R0 ;  /* 0x00000000001a72ca */ /* 0x000fe200000e0000 */
[----:B------:R-:W1:Y:S01]  /*5240*/  LDCU UR18, c[0x0][0xb0c] ;  /* 0x00016180ff1277ac */ /* 0x000e620008000800 */
[----:B------:R-:W1:Y:S01]  /*5250*/  LDCU UR44, c[0x0][0xb20] ;  /* 0x00016400ff2c77ac */ /* 0x000e620008000800 */
[----:B------:R-:W1:Y:S10]  /*5260*/  LDCU UR29, c[0x0][0x388] ;  /* 0x00007100ff1d77ac */ /* 0x000e740008000800 */
[----:B------:R-:W1:Y:S01]  /*5270*/  I2F.RP R3, UR26 ;  /* 0x0000001a00037d06 */ /* 0x000e620008209400 */
[----:B---3--:R-:W-:Y:S01]  /*5280*/  UISETP.NE.U32.AND UP0, UPT, UR4, URZ, UPT ;  /* 0x000000ff0400728c */ /* 0x008fe2000bf05070 */
[----:B------:R-:W3:Y:S03]  /*5290*/  LDCU UR4, c[0x0][0xb30] ;  /* 0x00016600ff0477ac */ /* 0x000ee60008000800 */
[----:B------:R-:W-:Y:S01]  /*52a0*/  UISETP.NE.AND.EX UP4, UPT, UR5, URZ, UPT, UP0 ;  /* 0x000000ff0500728c */ /* 0x000fe2000bf85300 */
[----:B------:R-:W-:Y:S01]  /*52b0*/  UMOV UR22, 0x400 ;  /* 0x0000040000167882 */ /* 0x000fe20000000000 */
[----:B----4-:R-:W-:-:S02]  /*52c0*/  UIMAD.WIDE.U32 UR10, UR36, UR35, URZ ;  /* 0x00000023240a72a5 */ /* 0x010fc4000f8e00ff */
[----:B--2---:R-:W-:Y:S02]  /*52d0*/  ULEA UR22, UR8, UR22, 0x18 ;  /* 0x0000001608167291 */ /* 0x004fe4000f8ec0ff */
[----:B------:R-:W-:Y:S01]  /*52e0*/  UIMAD.WIDE.U32 UR8, UR37, UR32, URZ ;  /* 0x00000020250872a5 */ /* 0x000fe2000f8e00ff */
[----:B-1----:R-:W1:Y:S01]  /*52f0*/  MUFU.RCP R0, R3 ;  /* 0x0000000300007308 */ /* 0x002e620000001000 */
[----:B------:R-:W-:Y:S01]  /*5300*/  UMOV UR6, URZ ;  /* 0x000000ff00067c82 */ /* 0x000fe20008000000 */
[----:B------:R-:W-:Y:S02]  /*5310*/  UISETP.NE.U32.AND UP5, UPT, UR30, URZ, UPT ;  /* 0x000000ff1e00728c */ /* 0x000fe4000bfa5070 */
[----:B------:R-:W-:Y:S02]  /*5320*/  UIADD3 UR38, UPT, UPT, UR22, 0x188, URZ ;  /* 0x0000018816267890 */ /* 0x000fe4000fffe0ff */
[----:B------:R-:W-:Y:S01]  /*5330*/  UISETP.NE.AND UP0, UPT, UR39, 0x1, UPT ;  /* 0x000000012700788c */ /* 0x000fe2000bf05270 */
[----:B------:R-:W-:Y:S01]  /*5340*/  UMOV UR42, UR9 ;  /* 0x00000009002a7c82 */ /* 0x000fe20008000000 */
[----:B------:R-:W-:Y:S01]  /*5350*/  UMOV UR41, UR11 ;  /* 0x0000000b00297c82 */ /* 0x000fe20008000000 */
[----:B------:R-:W-:-:S02]  /*5360*/  UISETP.GE.AND UP3, UPT, UR39, 0x1, UPT ;  /* 0x000000012700788c */ /* 0x000fc4000bf66270 */
[----:B------:R-:W-:Y:S02]  /*5370*/  UISETP.NE.AND UP0, UPT, UR18, 0x1, UPT ;  /* 0x000000011200788c */ /* 0x000fe4000bf05270 */
[----:B------:R-:W-:Y:S01]  /*5380*/  UISETP.NE.AND UP6, UPT, UR34, 0x1, UPT ;  /* 0x000000012200788c */ /* 0x000fe2000bfc5270 */
[----:B------:R-:W-:Y:S01]  /*5390*/  UMOV UR25, URZ ;  /* 0x000000ff00197c82 */ /* 0x000fe20008000000 */
[----:B-1----:R-:W-:Y:S01]  /*53a0*/  VIADD R0, R0, 0xffffffe ;  /* 0x0ffffffe00007836 */ /* 0x002fe20000000000 */
[----:B------:R-:W-:Y:S01]  /*53b0*/  UPLOP3.LUT UP2, UPT, UPT, UPT, UPT, 0x40, 0x4 ;  /* 0x000000000004789c */ /* 0x000fe20003f4e870 */
[----:B------:R-:W1:Y:S04]  /*53c0*/  LDCU.64 UR16, c[0x0][0xb28] ;  /* 0x00016500ff1077ac */ /* 0x000e680008000a00 */
[----:B------:R-:W2:Y:S01]  /*53d0*/  F2I.FTZ.U32.TRUNC.NTZ R0, R0 ;  /* 0x0000000000007305 */ /* 0x000ea2000021f000 */
[----:B------:R-:W-:-:S02]  /*53e0*/  UISETP.NE.AND.EX UP5, UPT, UR31, URZ, UPT, UP5 ;  /* 0x000000ff1f00728c */ /* 0x000fc4000bfa5350 */
[----:B------:R-:W-:Y:S02]  /*53f0*/  UPRMT UR38, URZ, 0x654, UR38 ;  /* 0x00000654ff267896 */ /* 0x000fe40008000026 */
[----:B------:R-:W-:Y:S02]  /*5400*/  USHF.R.U32.HI UR42, URZ, UR33, UR42 ;  /* 0x00000021ff2a7299 */ /* 0x000fe4000801162a */
[----:B------:R-:W-:Y:S02]  /*5410*/  USHF.R.U32.HI UR41, URZ, UR44, UR41 ;  /* 0x0000002cff297299 */ /* 0x000fe40008011629 */
[----:B---3--:R-:W-:Y:S02]  /*5420*/  UISETP.NE.AND UP3, UPT, UR4, 0x1, UPT ;  /* 0x000000010400788c */ /* 0x008fe4000bf65270 */
[----:B------:R-:W-:Y:S02]  /*5430*/  UISETP.NE.AND UP0, UPT, UR29, URZ, UPT ;  /* 0x000000ff1d00728c */ /* 0x000fe4000bf05270 */
[----:B------:R-:W-:Y:S01]  /*5440*/  UISETP.NE.AND UP6, UPT, UR27, URZ, UPT ;  /* 0x000000ff1b00728c */ /* 0x000fe2000bfc5270 */
[----:B--2---:R-:W-:-:S02]  /*5450*/  R2UR UR7, R0 ;  /* 0x00000000000772ca */ /* 0x004fc400000e0000 */
[----:B------:R-:W-:Y:S02]  /*5460*/  IABS R0, R2 ;  /* 0x0000000200007213 */ /* 0x000fe40000000000 */
[----:B------:R-:W-:-:S03]  /*5470*/  MOV R2, 0x2000 ;  /* 0x0000200000027802 */ /* 0x000fc60000000f00 */
[----:B------:R-:W-:-:S05]  /*5480*/  IMAD.MOV R0, RZ, RZ, -R0 ;  /* 0x000000ffff007224 */ /* 0x000fca00078e0a00 */
[----:B------:R-:W-:Y:S01]  /*5490*/  R2UR UR43, R0 ;  /* 0x00000000002b72ca */ /* 0x000fe200000e0000 */
[----:B------:R-:W-:-:S04]  /*54a0*/  UIADD3 UR5, UPT, UPT, URZ, -UR7, URZ ;  /* 0x80000007ff057290 */ /* 0x000fc8000fffe0ff */
[----:B------:R-:W-:-:S04]  /*54b0*/  UIMAD UR5, UR5, UR26, URZ ;  /* 0x0000001a050572a4 */ /* 0x000fc8000f8e02ff */
[----:B------:R-:W-:-:S07]  /*54c0*/  UIMAD.WIDE.U32 UR6, UR7, UR5, UR6 ;  /* 0x00000005070672a5 */ /* 0x000fce000f8e0006 */
[----:B-1----:R-:W-:-:S05]  /*54d0*/  UMOV UR40, UR7 ;  /* 0x0000000700287c82 */ /* 0x002fca0008000000 */
.L_x_104:
[----:B------:R-:W-:Y:S04]  /*54e0*/  SHF.L.U32 R3, R8, 0x1f, RZ ;  /* 0x0000001f08037819 */ /* 0x000fe800000006ff */
[----:B-1----:R-:W1:Y:S02]  /*54f0*/  SYNCS.PHASECHK.TRANS64.TRYWAIT P0, [UR22+0x180], R3 ;  /* 0x00018003ff0075a7 */ /* 0x002e640008001116 */
[----:B-1----:R-:W-:Y:S05]  /*5500*/  @!P0 BRA `(.L_x_96) ;  /* 0x0000004c00bc8947 */ /* 0x002fea0003800000 */
.L_x_201:
[----:B------:R-:W2:Y:S01]  /*5510*/  LDS.128 R4, [UR22+0x1c0] ;  /* 0x0001c016ff047984 */ /* 0x000ea20008000c00 */
[----:B------:R-:W-:Y:S01]  /*5520*/  @!PT LDS RZ, [RZ] ;  /* 0x00000000fffff984 */ /* 0x000fe20000000800 */
[----:B------:R-:W-:Y:S01]  /*5530*/  @!PT LDS RZ, [RZ] ;  /* 0x00000000fffff984 */ /* 0x000fe20000000800 */
[----:B------:R-:W-:Y:S01]  /*5540*/  @!PT LDS RZ, [RZ] ;  /* 0x00000000fffff984 */ /* 0x000fe20000000800 */
[----:B------:R-:W-:Y:S01]  /*5550*/  @!PT LDS RZ, [RZ] ;  /* 0x00000000fffff984 */ /* 0x000fe20000000800 */
[----:B------:R3:W-:Y:S06]  /*5560*/  MEMBAR.ALL.CTA ;  /* 0x0000000000007992 */ /* 0x0007ec0000008000 */
[----:B---3--:R-:W3:Y:S02]  /*5570*/  FENCE.VIEW.ASYNC.S ;  /* 0x00000000000073c6 */ /* 0x008ee40000000000 */
[----:B---3--:R-:W-:Y:S01]  /*5580*/  SYNCS.ARRIVE.TRANS64.RED.A1T0 RZ, [UR38], RZ ;  /* 0x000000ffffff79a7 */ /* 0x008fe20008100426 */
[----:B--2---:R-:W-:Y:S11]  /*5590*/  LOP3.LUT P0, RZ, R6, 0x1, RZ, 0xc0, !PT ;  /* 0x0000000106ff7812 */ /* 0x004ff6000780c0ff */
[----:B------:R-:W-:Y:S02]  /*55a0*/  @!UPT UIADD3 URZ, UPT, UPT, URZ, URZ, URZ ;  /* 0x000000fffffff290 */ /* 0x000fe4000fffe0ff */
[----:B------:R-:W-:Y:S01]  /*55b0*/  VOTEU.ANY UP0, P0 ;  /* 0x0000000000ff7886 */ /* 0x000fe20000000100 */
[----:B------:R-:W-:Y:S11]  /*55c0*/  PLOP3.LUT P0, PT, PT, PT, UP0, 0x80, 0x8 ;  /* 0x000000000008781c */ /* 0x000ff60003f0f008 */
[----:B------:R-:W-:Y:S02]  /*55d0*/  @!UPT UIADD3 URZ, UPT, UPT, URZ, URZ, URZ ;  /* 0x000000fffffff290 */ /* 0x000fe4000fffe0ff */
[----:B-1----:R-:W-:Y:S02]  /*55e0*/  @P0 MOV R3, R4 ;  /* 0x0000000400030202 */ /* 0x002fe40000000f00 */
[----:B------:R-:W-:Y:S02]  /*55f0*/  @P0 LOP3.LUT R0, R5, 0xffff, RZ, 0xc0, !PT ;  /* 0x0000ffff05000812 */ /* 0x000fe400078ec0ff */
[----:B------:R-:W-:Y:S02]  /*5600*/  @P0 R2UR UR5, R3 ;  /* 0x00000000030502ca */ /* 0x000fe400000e0000 */
[----:B------:R-:W-:Y:S11]  /*5610*/  @P0 R2UR UR4, R0 ;  /* 0x00000000000402ca */ /* 0x000ff600000e0000 */
[----:B------:R-:W-:Y:S02]  /*5620*/  @UP0 UMOV UR15, UR5 ;  /* 0x00000005000f0c82 */ /* 0x000fe40008000000 */
[----:B------:R-:W-:Y:S01]  /*5630*/  @UP0 UMOV UR14, UR4 ;  /* 0x00000004000e0c82 */ /* 0x000fe20008000000 */
[----:B------:R-:W-:Y:S09]  /*5640*/  UISETP.GE.AND UP0, UPT, UR39, 0x1, UPT ;  /* 0x000000012700788c */ /* 0x000ff2000bf06270 */
[----:B------:R-:W-:Y:S05]  /*5650*/  BRA.U !UP0, `(.L_x_97) ;  /* 0x0000000108c07547 */ /* 0x000fea000b800000 */
[----:B------:R-:W-:Y:S02]  /*5660*/  UIMAD.WIDE.U32 UR8, UR14, UR35, URZ ;  /* 0x000000230e0872a5 */ /* 0x000fe4000f8e00ff */
[----:B------:R-:W-:Y:S02]  /*5670*/  UP2UR UR19, UPR, URZ, 0x4 ;  /* 0x00000004ff137883 */ /* 0x000fe40008000000 */
[----:B------:R-:W-:Y:S02]  /*5680*/  UISETP.NE.AND UP2, UPT, UR34, 0x1, UPT ;  /* 0x000000012200788c */ /* 0x000fe4000bf45270 */
[----:B------:R-:W-:Y:S02]  /*5690*/  UIMAD.WIDE.U32 UR10, UR15, UR32, URZ ;  /* 0x000000200f0a72a5 */ /* 0x000fe4000f8e00ff */
[----:B------:R-:W-:Y:S02]  /*56a0*/  USEL UR4, UR36, UR41, !UP2 ;  /* 0x0000002924047287 */ /* 0x000fe4000d000000 */
[----:B------:R-:W-:Y:S02]  /*56b0*/  UISETP.NE.AND UP0, UPT, UR18, 0x1, UPT ;  /* 0x000000011200788c */ /* 0x000fe4000bf05270 */
[----:B------:R-:W-:Y:S02]  /*56c0*/  UP2UR UR24, UPR, URZ, 0x2 ;  /* 0x00000002ff187883 */ /* 0x000fe40008000000 */
[----:B------:R-:W-:Y:S02]  /*56d0*/  UISETP.NE.AND UP1, UPT, UR39, 0x1, UPT ;  /* 0x000000012700788c */ /* 0x000fe4000bf25270 */
[----:B------:R-:W-:Y:S02]  /*56e0*/  UIMAD.WIDE.U32 UR12, UR4, UR16, URZ ;  /* 0x00000010040c72a5 */ /* 0x000fe4000f8e00ff */
[----:B------:R-:W-:Y:S01]  /*56f0*/  USEL UR7, UR37, UR42, !UP0 ;  /* 0x0000002a25077287 */ /* 0x000fe2000c000000 */
[----:B------:R-:W-:Y:S02]  /*5700*/  UMOV UR5, UR9 ;  /* 0x0000000900057c82 */ /* 0x000fe40008000000 */
[----:B------:R-:W-:Y:S02]  /*5710*/  USHF.R.U32.HI UR6, URZ, UR44, UR5 ;  /* 0x0000002cff067299 */ /* 0x000fe40008011605 */
[----:B------:R-:W-:Y:S02]  /*5720*/  UIMAD.WIDE.U32 UR20, UR7, UR16, URZ ;  /* 0x00000010071472a5 */ /* 0x000fe4000f8e00ff */
[----:B------:R-:W-:Y:S02]  /*5730*/  USEL UR6, UR14, UR6, !UP2 ;  /* 0x000000060e067287 */ /* 0x000fe4000d000000 */
[----:B------:R-:W-:Y:S01]  /*5740*/  UISETP.NE.AND UP2, UPT, UR19, URZ, UPT ;  /* 0x000000ff1300728c */ /* 0x000fe2000bf45270 */
[----:B------:R-:W-:Y:S01]  /*5750*/  UMOV UR5, UR11 ;  /* 0x0000000b00057c82 */ /* 0x000fe20008000000 */
[----:B------:R-:W-:Y:S02]  /*5760*/  UIMAD.WIDE.U32 UR10, UR6, UR16, URZ ;  /* 0x00000010060a72a5 */ /* 0x000fe4000f8e00ff */
[----:B------:R-:W-:Y:S03]  /*5770*/  USHF.R.U32.HI UR8, URZ, UR33, UR5 ;  /* 0x00000021ff087299 */ /* 0x000fe60008011605 */
[----:B------:R-:W-:Y:S02]  /*5780*/  UMOV UR5, UR13 ;  /* 0x0000000d00057c82 */ /* 0x000fe40008000000 */
[----:B------:R-:W-:Y:S03]  /*5790*/  @UP1 USHF.R.U32.HI UR4, URZ, UR17, UR5 ;  /* 0x00000011ff041299 */ /* 0x000fe60008011605 */
[----:B------:R-:W-:Y:S01]  /*57a0*/  UMOV UR5, UR21 ;  /* 0x0000001500057c82 */ /* 0x000fe20008000000 */
[----:B------:R-:W-:Y:S02]  /*57b0*/  UIMAD UR4, UR39, UR4, URZ ;  /* 0x00000004270472a4 */ /* 0x000fe4000f8e02ff */
[----:B------:R-:W-:Y:S02]  /*57c0*/  @UP1 USHF.R.U32.HI UR7, URZ, UR17, UR5 ;  /* 0x00000011ff071299 */ /* 0x000fe40008011605 */
[----:B------:R-:W-:Y:S02]  /*57d0*/  USEL UR5, UR15, UR8, !UP0 ;  /* 0x000000080f057287 */ /* 0x000fe4000c000000 */
[----:B------:R-:W-:Y:S02]  /*57e0*/  UIMAD UR8, UR39, UR7, URZ ;  /* 0x00000007270872a4 */ /* 0x000fe4000f8e02ff */
[----:B------:R-:W-:Y:S03]  /*57f0*/  UISETP.GE.AND UP0, UPT, UR6, UR4, UPT ;  /* 0x000000040600728c */ /* 0x000fe6000bf06270 */
[----:B------:R-:W-:Y:S01]  /*5800*/  UMOV UR4, UR11 ;  /* 0x0000000b00047c82 */ /* 0x000fe20008000000 */
[----:B------:R-:W-:Y:S02]  /*5810*/  UISETP.GE.OR UP0, UPT, UR5, UR8, UP0 ;  /* 0x000000080500728c */ /* 0x000fe40008706670 */
[----:B------:R-:W-:Y:S02]  /*5820*/  USHF.R.U32.HI UR4, URZ, UR17, UR4 ;  /* 0x00000011ff047299 */ /* 0x000fe40008011604 */
[----:B------:R-:W-:Y:S02]  /*5830*/  UIMAD.WIDE.U32 UR8, UR5, UR16, URZ ;  /* 0x00000010050872a5 */ /* 0x000fe4000f8e00ff */
[----:B------:R-:W-:Y:S04]  /*5840*/  USEL UR10, UR6, UR4, !UP1 ;  /* 0x00000004060a7287 */ /* 0x000fe8000c800000 */
[----:B------:R-:W-:Y:S01]  /*5850*/  UIADD3 UR11, UPT, UPT, -UR10, URZ, URZ ;  /* 0x000000ff0a0b7290 */ /* 0x000fe2000fffe1ff */
[----:B------:R-:W-:Y:S02]  /*5860*/  @!UP0 UMOV UR4, UR9 ;  /* 0x0000000900048c82 */ /* 0x000fe40008000000 */
[----:B------:R-:W-:Y:S02]  /*5870*/  @!UP0 USHF.R.U32.HI UR4, URZ, UR17, UR4 ;  /* 0x00000011ff048299 */ /* 0x000fe40008011604 */
[----:B------:R-:W-:Y:S02]  /*5880*/  UIMAD UR8, UR39, UR11, UR6 ;  /* 0x0000000b270872a4 */ /* 0x000fe4000f8e0206 */
[----:B------:R-:W-:Y:S02]  /*5890*/  @!UP0 USEL UR4, UR5, UR4, !UP1 ;  /* 0x0000000405048287 */ /* 0x000fe4000c800000 */
[----:B------:R-:W-:Y:S02]  /*58a0*/  UISETP.NE.AND UP1, UPT, UR24, URZ, UPT ;  /* 0x000000ff1800728c */ /* 0x000fe4000bf25270 */
[----:B------:R-:W-:Y:S02]  /*58b0*/  @!UP0 UIMAD UR8, UR7, UR8, UR4 ;  /* 0x00000008070882a4 */ /* 0x000fe4000f8e0204 */
[----:B------:R-:W-:Y:S02]  /*58c0*/  @!UP0 UIADD3 UR9, UPT, UPT, UR10, -UR4, URZ ;  /* 0x800000040a098290 */ /* 0x000fe4000fffe0ff */
[----:B------:R-:W-:Y:S02]  /*58d0*/  UIADD3 UR4, UPT, UPT, -UR5, URZ, URZ ;  /* 0x000000ff05047290 */ /* 0x000fe4000fffe1ff */
[----:B------:R-:W-:Y:S02]  /*58e0*/  UIADD3 UR7, UPT, UPT, -UR6, URZ, URZ ;  /* 0x000000ff06077290 */ /* 0x000fe4000fffe1ff */
[----:B------:R-:W-:Y:S02]  /*58f0*/  @!UP0 UIMAD UR6, UR9, UR39, UR5 ;  /* 0x00000027090682a4 */ /* 0x000fe4000f8e0205 */
[----:B------:R-:W-:Y:S02]  /*5900*/  UIMAD UR15, UR18, UR4, UR15 ;  /* 0x00000004120f72a4 */ /* 0x000fe4000f8e020f */
[----:B------:R-:W-:Y:S01]  /*5910*/  UIMAD UR4, UR34, UR7, UR14 ;  /* 0x00000007220472a4 */ /* 0x000fe2000f8e020e */
[----:B------:R-:W-:Y:S02]  /*5920*/  @!UP0 UMOV UR5, UR8 ;  /* 0x0000000800058c82 */ /* 0x000fe40008000000 */
[----:B------:R-:W-:Y:S02]  /*5930*/  UIMAD UR15, UR5, UR18, UR15 ;  /* 0x00000012050f72a4 */ /* 0x000fe4000f8e020f */
[----:B------:R-:W-:Y:S11]  /*5940*/  UIMAD UR14, UR6, UR34, UR4 ;  /* 0x00000022060e72a4 */ /* 0x000ff6000f8e0204 */
[----:B------:R-:W-:Y:S01]  /*5950*/  @!UPT UIADD3 URZ, UPT, UPT, URZ, URZ, URZ ;  /* 0x000000fffffff290 */ /* 0x000fe2000fffe0ff */
.L_x_97:
[----:B------:R-:W1:Y:S01]  /*5960*/  @!UP3 LDCU.128 UR8, c[0x0][0xb10] ;  /* 0x00016200ff08b7ac */ /* 0x000e620008000c00 */
[----:B------:R-:W-:Y:S04]  /*5970*/  MOV R0, UR23 ;  /* 0x0000001700007c02 */ /* 0x000fe80008000f00 */
[----:B------:R-:W-:Y:S01]  /*5980*/  IABS R0, R0 ;  /* 0x0000000000007213 */ /* 0x000fe20000000000 */
[----:B------:R-:W2:Y:S01]  /*5990*/  @!UP3 LDCU UR5, c[0x0][0xb0c] ;  /* 0x00016180ff05b7ac */ /* 0x000ea20008000800 */
[----:B-1----:R-:W-:Y:S07]  /*59a0*/  UIMAD.WIDE.U32 UR6, UR15, UR8, URZ ;  /* 0x000000080f0672a5 */ /* 0x002fee000f8e00ff */
[----:B------:R-:W-:Y:S01]  /*59b0*/  @!UP3 UMOV UR4, UR7 ;  /* 0x000000070004bc82 */ /* 0x000fe20008000000 */
[----:B--2---:R-:W-:Y:S02]  /*59c0*/  @!UP3 UISETP.NE.AND UP0, UPT, UR5, 0x1, UPT ;  /* 0x000000010500b88c */ /* 0x004fe4000bf05270 */
[----:B------:R-:W-:Y:S02]  /*59d0*/  @!UP3 USHF.R.U32.HI UR4, URZ, UR9, UR4 ;  /* 0x00000009ff04b299 */ /* 0x000fe40008011604 */
[----:B------:R-:W-:Y:S02]  /*59e0*/  UIMAD.WIDE.U32 UR6, UR14, UR11, URZ ;  /* 0x0000000b0e0672a5 */ /* 0x000fe4000f8e00ff */
[----:B------:R-:W-:Y:S02]  /*59f0*/  @!UP3 USEL UR8, UR15, UR4, !UP0 ;  /* 0x000000040f08b287 */ /* 0x000fe4000c000000 */
[----:B------:R-:W-:Y:S03]  /*5a00*/  @!UP3 UISETP.NE.AND UP0, UPT, UR10, 0x1, UPT ;  /* 0x000000010a00b88c */ /* 0x000fe6000bf05270 */
[----:B------:R-:W-:Y:S02]  /*5a10*/  @!UP3 UMOV UR6, UR7 ;  /* 0x000000070006bc82 */ /* 0x000fe40008000000 */
[----:B------:R-:W1:Y:S02]  /*5a20*/  @!UP3 LDCU UR4, c[0x0][0xb20] ;  /* 0x00016400ff04b7ac */ /* 0x000e640008000800 */
[----:B-1----:R-:W-:Y:S04]  /*5a30*/  @!UP3 USHF.R.U32.HI UR6, URZ, UR4, UR6 ;  /* 0x00000004ff06b299 */ /* 0x002fe80008011606 */
[----:B------:R-:W-:Y:S04]  /*5a40*/  @!UP3 USEL UR6, UR14, UR6, !UP0 ;  /* 0x000000060e06b287 */ /* 0x000fe8000c000000 */
[----:B------:R-:W-:Y:S02]  /*5a50*/  @!UP3 UIADD3 UR4, UPT, UPT, -UR8, UR6, URZ ;  /* 0x000000060804b290 */ /* 0x000fe4000fffe1ff */
[----:B------:R-:W-:Y:S02]  /*5a60*/  @!UP3 UIADD3 UR6, UPT, UPT, UR8, -UR6, URZ ;  /* 0x800000060806b290 */ /* 0x000fe4000fffe0ff */
[----:B------:R-:W-:Y:S02]  /*5a70*/  @!UP3 UIMAD UR15, UR4, UR5, UR15 ;  /* 0x00000005040fb2a4 */ /* 0x000fe4000f8e020f */
[----:B------:R-:W-:Y:S01]  /*5a80*/  @!UP3 UIMAD UR14, UR6, UR10, UR14 ;  /* 0x0000000a060eb2a4 */ /* 0x000fe2000f8e020e */
[----:B------:R-:W-:Y:S11]  /*5a90*/  BRA.U UP2, `(.L_x_98) ;  /* 0x0000000102107547 */ /* 0x000ff6000b800000 */
[----:B------:R-:W-:Y:S04]  /*5aa0*/  MOV R3, UR46 ;  /* 0x0000002e00037c02 */ /* 0x000fe80008000f00 */
[----:B------:R-:W-:Y:S04]  /*5ab0*/  SHF.L.U32 R12, R3, 0x1f, RZ ;  /* 0x0000001f030c7819 */ /* 0x000fe800000006ff */
[----:B------:R-:W1:Y:S02]  /*5ac0*/  SYNCS.PHASECHK.TRANS64.TRYWAIT P1, [UR22+0x178], R12 ;  /* 0x0001780cff0075a7 */ /* 0x000e640008021116 */
[----:B-1----:R-:W-:Y:S05]  /*5ad0*/  @!P1 BRA `(.L_x_99) ;  /* 0x0000004800609947 */ /* 0x002fea0003800000 */
.L_x_98:
[----:B------:R-:W-:Y:S01]  /*5ae0*/  UISETP.NE.AND UP2, UPT, UR29, URZ, UPT ;  /* 0x000000ff1d00728c */ /* 0x000fe2000bf45270 */
[----:B------:R-:W-:Y:S01]  /*5af0*/  R2UR UR4, R0 ;  /* 0x00000000000472ca */ /* 0x000fe200000e0000 */
[----:B------:R-:W-:Y:S01]  /*5b00*/  USHF.L.U32 UR11, UR28, 0x7, URZ ;  /* 0x000000071c0b7899 */ /* 0x000fe200080006ff */
[----:B------:R-:W-:Y:S05]  /*5b10*/  IMAD.U32 R0, RZ, RZ, UR29 ;  /* 0x0000001dff007e24 */ /* 0x000fea000f8e00ff */
[----:B------:R-:W-:Y:S04]  /*5b20*/  IABS R9, R0 ;  /* 0x0000000000097213 */ /* 0x000fe80000000000 */
[----:B------:R-:W2:Y:S02]  /*5b30*/  I2F.RP R16, R9 ;  /* 0x0000000900107306 */ /* 0x000ea40000209400 */
[----:B------:R-:W-:Y:S07]  /*5b40*/  UIMAD.WIDE.U32 UR6, UR40, UR4, URZ ;  /* 0x00000004280672a5 */ /* 0x000fee000f8e00ff */
[----:B------:R-:W-:Y:S02]  /*5b50*/  UMOV UR12, UR7 ;  /* 0x00000007000c7c82 */ /* 0x000fe40008000000 */
[----:B------:R-:W-:Y:S04]  /*5b60*/  UIMAD UR4, UR12, UR43, UR4 ;  /* 0x0000002b0c0472a4 */ /* 0x000fe8000f8e0204 */
[----:B------:R-:W-:Y:S01]  /*5b70*/  UISETP.GT.U32.AND UP0, UPT, UR26, UR4, UPT ;  /* 0x000000041a00728c */ /* 0x000fe2000bf04070 */
[----:B--2---:R-:W2:Y:S10]  /*5b80*/  MUFU.RCP R0, R16 ;  /* 0x0000001000007308 */ /* 0x004eb40000001000 */
[----:B------:R-:W-:Y:S02]  /*5b90*/  @!UP0 UIADD3 UR4, UPT, UPT, UR4, -UR26, URZ ;  /* 0x8000001a04048290 */ /* 0x000fe4000fffe0ff */
[----:B------:R-:W-:Y:S02]  /*5ba0*/  @!UP0 UIADD3 UR12, UPT, UPT, UR12, 0x1, URZ ;  /* 0x000000010c0c8890 */ /* 0x000fe4000fffe0ff */
[----:B------:R-:W-:Y:S02]  /*5bb0*/  UISETP.GE.U32.AND UP0, UPT, UR4, UR26, UPT ;  /* 0x0000001a0400728c */ /* 0x000fe4000bf06070 */
[----:B------:R-:W-:Y:S01]  /*5bc0*/  ULOP3.LUT UR4, UR23, UR27, URZ, 0x3c, !UPT ;  /* 0x0000001b17047292 */ /* 0x000fe2000f8e3cff */
[----:B--2---:R-:W-:Y:S04]  /*5bd0*/  VIADD R11, R0, 0xffffffe ;  /* 0x0ffffffe000b7836 */ /* 0x004fe80000000000 */
[----:B------:R-:W1:Y:S04]  /*5be0*/  F2I.FTZ.U32.TRUNC.NTZ R13, R11 ;  /* 0x0000000b000d7305 */ /* 0x000e68000021f000 */
[----:B------:R-:W-:Y:S02]  /*5bf0*/  @UP0 UIADD3 UR12, UPT, UPT, UR12, 0x1, URZ ;  /* 0x000000010c0c0890 */ /* 0x000fe4000fffe0ff */
[----:B------:R-:W-:Y:S01]  /*5c00*/  UISETP.GE.AND UP0, UPT, UR4, URZ, UPT ;  /* 0x000000ff0400728c */ /* 0x000fe2000bf06270 */
[----:B-1----:R-:W-:Y:S10]  /*5c10*/  IADD3 R12, PT, PT, RZ, -R13, RZ ;  /* 0x8000000dff0c7210 */ /* 0x002ff40007ffe0ff */
[----:B------:R-:W-:Y:S02]  /*5c20*/  @!UP0 UIADD3 UR12, UPT, UPT, -UR12, URZ, URZ ;  /* 0x000000ff0c0c8290 */ /* 0x000fe4000fffe1ff */
[----:B------:R-:W-:Y:S01]  /*5c30*/  @!UP6 ULOP3.LUT UR12, URZ, UR27, URZ, 0x33, !UPT ;  /* 0x0000001bff0ce292 */ /* 0x000fe2000f8e33ff */
[----:B------:R-:W-:Y:S02]  /*5c40*/  IMAD R3, R12, R9, RZ ;  /* 0x000000090c037224 */ /* 0x000fe400078e02ff */
[----:B------:R-:W-:Y:S01]  /*5c50*/  HFMA2 R12, -RZ, RZ, 0, 0 ;  /* 0x00000000ff0c7431 */ /* 0x000fe200000001ff */
[----:B------:R-:W-:Y:S02]  /*5c60*/  ULOP3.LUT UR4, UR12, UR29, URZ, 0x3c, !UPT ;  /* 0x0000001d0c047292 */ /* 0x000fe4000f8e3cff */
[----:B------:R-:W-:Y:S02]  /*5c70*/  IMAD.U32 R0, RZ, RZ, UR12 ;  /* 0x0000000cff007e24 */ /* 0x000fe4000f8e00ff */
[----:B------:R-:W-:Y:S02]  /*5c80*/  UISETP.GE.AND UP0, UPT, UR4, URZ, UPT ;  /* 0x000000ff0400728c */ /* 0x000fe4000bf06270 */
[----:B------:R-:W-:Y:S01]  /*5c90*/  UIADD3 UR4, UPT, UPT, -UR12, URZ, URZ ;  /* 0x000000ff0c047290 */ /* 0x000fe2000fffe1ff */
[----:B------:R-:W-:Y:S01]  /*5ca0*/  IABS R0, R0 ;  /* 0x0000000000007213 */ /* 0x000fe20000000000 */
[----:B------:R-:W-:Y:S02]  /*5cb0*/  IMAD.HI.U32 R13, R13, R3, R12 ;  /* 0x000000030d0d7227 */ /* 0x000fe400078e000c */
[----:B------:R-:W-:Y:S04]  /*5cc0*/  UIMAD UR4, UR27, UR4, UR23 ;  /* 0x000000041b0472a4 */ /* 0x000fe8000f8e0217 */
[----:B------:R-:W-:Y:S01]  /*5cd0*/  IMAD.HI.U32 R13, R13, R0, RZ ;  /* 0x000000000d0d7227 */ /* 0x000fe200078e00ff */
[----:B------:R-:W-:Y:S03]  /*5ce0*/  USHF.L.U32 UR10, UR4, 0x6, URZ ;  /* 0x00000006040a7899 */ /* 0x000fe600080006ff */
[----:B------:R-:W-:Y:S04]  /*5cf0*/  IMAD.MOV R3, RZ, RZ, -R13 ;  /* 0x000000ffff037224 */ /* 0x000fe800078e0a0d */
[C---:B------:R-:W-:Y:S05]  /*5d00*/  IMAD R0, R9.reuse, R3, R0 ;  /* 0x0000000309007224 */ /* 0x040fea00078e0200 */
[----:B------:R-:W-:Y:S11]  /*5d10*/  ISETP.GT.U32.AND P1, PT, R9, R0, PT ;  /* 0x000000000900720c */ /* 0x000ff60003f24070 */
[----:B------:R-:W-:Y:S02]  /*5d20*/  @!UPT UIADD3 URZ, UPT, UPT, URZ, URZ, URZ ;  /* 0x000000fffffff290 */ /* 0x000fe4000fffe0ff */
[-C--:B------:R-:W-:Y:S01]  /*5d30*/  @!P1 IADD3 R0, PT, PT, R0, -R9.reuse, RZ ;  /* 0x8000000900009210 */ /* 0x080fe20007ffe0ff */
[----:B------:R-:W-:Y:S01]  /*5d40*/  @!P1 VIADD R13, R13, 0x1 ;  /* 0x000000010d0d9836 */ /* 0x000fe20000000000 */
[----:B------:R-:W-:Y:S02]  /*5d50*/  ISETP.NE.U32.AND P1, PT, RZ, UR30, PT ;  /* 0x0000001eff007c0c */ /* 0x000fe4000bf25070 */
[----:B------:R-:W-:Y:S02]  /*5d60*/  ISETP.GE.U32.AND P2, PT, R0, R9, PT ;  /* 0x000000090000720c */ /* 0x000fe40003f46070 */
[----:B------:R-:W-:Y:S11]  /*5d70*/  ISETP.NE.AND.EX P1, PT, RZ, UR31, PT, P1 ;  /* 0x0000001fff007c0c */ /* 0x000ff6000bf25310 */
[----:B------:R-:W-:Y:S04]  /*5d80*/  @P2 IADD3 R13, PT, PT, R13, 0x1, RZ ;  /* 0x000000010d0d2810 */ /* 0x000fe80007ffe0ff */
[----:B------:R-:W-:Y:S11]  /*5d90*/  R2UR UR13, R13 ;  /* 0x000000000d0d72ca */ /* 0x000ff600000e0000 */
[----:B------:R-:W-:Y:S02]  /*5da0*/  @!UPT UIADD3 URZ, UPT, UPT, URZ, URZ, URZ ;  /* 0x000000fffffff290 */ /* 0x000fe4000fffe0ff */
[----:B------:R-:W-:Y:S02]  /*5db0*/  @!UP0 UIADD3 UR13, UPT, UPT, -UR13, URZ, URZ ;  /* 0x000000ff0d0d8290 */ /* 0x000fe4000fffe1ff */
[----:B------:R-:W-:Y:S04]  /*5dc0*/  @!UP2 ULOP3.LUT UR13, URZ, UR29, URZ, 0x33, !UPT ;  /* 0x0000001dff0da292 */ /* 0x000fe8000f8e33ff */
[----:B------:R-:W-:Y:S04]  /*5dd0*/  UIADD3 UR5, UPT, UPT, -UR13, URZ, URZ ;  /* 0x000000ff0d057290 */ /* 0x000fe8000fffe1ff */
[----:B------:R-:W-:Y:S01]  /*5de0*/  UIMAD UR12, UR29, UR5, UR12 ;  /* 0x000000051d0c72a4 */ /* 0x000fe2000f8e020c */
[----:B------:R-:W-:Y:S11]  /*5df0*/  BRA.U !UP5, `(.L_x_100) ;  /* 0x000000010d387547 */ /* 0x000ff6000b800000 */
[----:B------:R-:W-:Y:S01]  /*5e00*/  UPLOP3.LUT UP1, UPT, UPT, UPT, UP4, 0x80, 0x8 ;  /* 0x000000000008789c */ /* 0x000fe20003f2f040 */
[----:B------:R-:W-:Y:S01]  /*5e10*/  IMAD.MOV.U32 R91, RZ, RZ, 0x1 ;  /* 0x00000001ff5b7424 */ /* 0x000fe200078e00ff */
[----:B------:R-:W1:Y:S01]  /*5e20*/  LDCU.64 UR8, c[0x0][0x358] ;  /* 0x00006b00ff0877ac */ /* 0x000e620008000a00 */
[----:B------:R-:W-:Y:S03]  /*5e30*/  MOV R0, 0x1 ;  /* 0x0000000100007802 */ /* 0x000fe60000000f00 */
[----:B------:R-:W-:Y:S05]  /*5e40*/  PLOP3.LUT P2, PT, PT, PT, UP1, 0x80, 0x8 ;  /* 0x000000000008781c */ /* 0x000fea0003f4f018 */
[----:B------:R-:W2:Y:S01]  /*5e50*/  @UP1 LDCU.64 UR4, c[0x0][0x888] ;  /* 0x00011100ff0417ac */ /* 0x000ea20008000a00 */
[----:B------:R-:W-:Y:S07]  /*5e60*/  @UP1 UIMAD UR6, UR49, UR30, URZ ;  /* 0x0000001e310612a4 */ /* 0x000fee000f8e02ff */
[----:B------:R-:W-:Y:S01]  /*5e70*/  @!P2 PRMT R91, R0, 0x7610, R91 ;  /* 0x00007610005ba816 */ /* 0x000fe2000000005b */
[----:B--2---:R-:W-:Y:S06]  /*5e80*/  @UP1 UIMAD.WIDE UR4, UR6, 0x4, UR4 ;  /* 0x00000004060418a5 */ /* 0x004fec000f8e0204 */
[----:B------:R-:W-:Y:S01]  /*5e90*/  IMAD.U32 R12, RZ, RZ, UR4 ;  /* 0x00000004ff0c7e24 */ /* 0x000fe2000f8e00ff */
[----:B------:R-:W-:Y:S04]  /*5ea0*/  MOV R13, UR5 ;  /* 0x00000005000d7c02 */ /* 0x000fe80008000f00 */
[----:B------:R-:W2:Y:S01]  /*5eb0*/  @!UP1 LDCU UR4, c[0x0][0x880] ;  /* 0x00011000ff0497ac */ /* 0x000ea20008000800 */
[----:B-1---5:R1:W5:Y:S02]  /*5ec0*/  @P2 LDG.E R41, desc[UR8][R12.64] ;  /* 0x000000080c292981 */ /* 0x022364000c1e1900 */
[----:B-12---:R-:W-:Y:S07]  /*5ed0*/  @!P2 IMAD.U32 R41, RZ, RZ, UR4 ;  /* 0x00000004ff29ae24 */ /* 0x006fee000f8e00ff */
.L_x_100:
[----:B-----5:R-:W-:Y:S01]  /*5ee0*/  @!P1 FSETP.EQ.AND P3, PT, R41, RZ, PT ;  /* 0x000000ff2900920b */ /* 0x020fe20003f62000 */
[----:B------:R-:W-:Y:S01]  /*5ef0*/  @!UPT UIADD3 URZ, UPT, UPT, URZ, URZ, URZ ;  /* 0x000000fffffff290 */ /* 0x000fe2000fffe0ff */
[----:B------:R-:W-:Y:S11]  /*5f00*/  @!P1 BRA `(.L_x_101) ;  /* 0x0000000000149947 */ /* 0x000ff60003800000 */
[----:B------:R-:W-:Y:S02]  /*5f10*/  LOP3.LUT P1, RZ, R91, 0xff, RZ, 0xc0, !PT ;  /* 0x000000ff5bff7812 */ /* 0x000fe4000782c0ff */
[----:B------:R-:W-:Y:S04]  /*5f20*/  PLOP3.LUT P3, PT, PT, PT, UP1, 0x80, 0x8 ;  /* 0x000000000008781c */ /* 0x000fe80003f6f018 */
[----:B------:R-:W-:Y:S07]  /*5f30*/  PLOP3.LUT P3, PT, P3, PT, PT, 0x8, 0x80 ;  /* 0x000000000080781c */ /* 0x000fee0001f6e170 */
[----:B------:R-:W-:Y:S11]  /*5f40*/  @P1 FSETP.EQ.AND P3, PT, R41, RZ, PT ;  /* 0x000000ff2900120b */ /* 0x000ff60003f62000 */
[----:B------:R-:W-:Y:S02]  /*5f50*/  @!UPT UIADD3 URZ, UPT, UPT, URZ, URZ, URZ ;  /* 0x000000fffffff290 */ /* 0x000fe4000fffe0ff */
.L_x_101:
[----:B------:R-:W-:Y:S01]  /*5f60*/  ULEA UR4, UR25, UR22, 0x3 ;  /* 0x0000001619047291 */ /* 0x000fe2000f8e18ff */
[----:B------:R-:W-:Y:S02]  /*5f70*/  SHF.L.U32 R3, R10, 0x1f, RZ ;  /* 0x0000001f0a037819 */ /* 0x000fe400000006ff */
[----:B------:R-:W-:Y:S04]  /*5f80*/  ELECT P2, URZ, PT ;  /* 0x0000000000ff782f */ /* 0x000fe80003840000 */
[----:B------:R-:W-:Y:S02]  /*5f90*/  PLOP3.LUT P2, PT, P3, P2, PT, 0xf2, 0x2f ;  /* 0x00000000002f781c */ /* 0x000fe40001f45e72 */
[----:B------:R-:W1:Y:S02]  /*5fa0*/  SYNCS.PHASECHK.TRANS64.TRYWAIT P1, [UR4+0x158], R3 ;  /* 0x00015803ff0075a7 */ /* 0x000e640008021104 */
[----:B-1----:R-:W-:Y:S09]  /*5fb0*/  @!P1 BRA `(.L_x_102) ;  /* 0x0000004400409947 */ /* 0x002ff20003800000 */
.L_x_204:
[----:B------:R-:W2:Y:S01]  /*5fc0*/  S2UR UR23, SR_CgaCtaId ;  /* 0x00000000001779c3 */ /* 0x000ea20000008800 */
[----:B------:R-:W-:Y:S01]  /*5fd0*/  VOTEU.ALL UP0, P2 ;  /* 0x0000000000ff7886 */ /* 0x000fe20001000000 */
[----:B------:R-:W-:Y:S01]  /*5fe0*/  @!P2 IADD3 R9, P1, PT, R14, 0x580, RZ ;  /* 0x000005800e09a810 */ /* 0x000fe20007f3e0ff */
[----:B------:R-:W-:Y:S02]  /*5ff0*/  UIADD3 UR6, UPT, UPT, UR25, 0x1, URZ ;  /* 0x0000000119067890 */ /* 0x000fe4000fffe0ff */
[----:B------:R-:W-:Y:S01]  /*6000*/  UIADD3 UR9, UPT, UPT, UR4, 0x140, URZ ;  /* 0x0000014004097890 */ /* 0x000fe2000fffe0ff */
[----:B------:R-:W-:Y:S01]  /*6010*/  @!P2 R2UR UR7, R9 ;  /* 0x000000000907a2ca */ /* 0x000fe200000e0000 */
[----:B------:R-:W-:Y:S01]  /*6020*/  @!UP0 ULEA UR5, UR25, UR22, 0xd ;  /* 0x0000001619058291 */ /* 0x000fe2000f8e68ff */
[----:B-1----:R-:W-:Y:S01]  /*6030*/  @!P2 IMAD.X R0, RZ, RZ, R15, P1 ;  /* 0x000000ffff00a224 */ /* 0x002fe200008e060f */
[----:B------:R-:W-:Y:S01]  /*6040*/  UMOV UR24, 0x0 ;  /* 0x0000000000187882 */ /* 0x000fe20000000000 */
[----:B------:R-:W-:Y:S01]  /*6050*/  UMOV UR25, 0x10000000 ;  /* 0x1000000000197882 */ /* 0x000fe20000000000 */
[----:B------:R-:W-:Y:S02]  /*6060*/  @!UP0 UIADD3 UR8, UPT, UPT, UR5, 0x200, URZ ;  /* 0x0000020005088890 */ /* 0x000fe4000fffe0ff */
[----:B------:R-:W-:Y:S01]  /*6070*/  UISETP.NE.AND UP0, UPT, UR6, 0x3, UPT ;  /* 0x000000030600788c */ /* 0x000fe2000bf05270 */
[----:B------:R-:W-:Y:S01]  /*6080*/  @!P2 R2UR UR5, R0 ;  /* 0x000000000005a2ca */ /* 0x000fe200000e0000 */
[----:B------:R-:W-:Y:S02]  /*6090*/  @!P2 IMAD.MOV.U32 R0, RZ, RZ, 0x2000 ;  /* 0x00002000ff00a424 */ /* 0x000fe400078e00ff */
[----:B------:R-:W-:Y:S02]  /*60a0*/  USEL UR6, UR6, URZ, UP0 ;  /* 0x000000ff06067287 */ /* 0x000fe40008000000 */
[----:B------:R-:W-:Y:S01]  /*60b0*/  IMAD.U32 R12, RZ, RZ, UR7 ;  /* 0x00000007ff0c7e24 */ /* 0x000fe2000f8e00ff */
[----:B------:R-:W-:Y:S02]  /*60c0*/  USEL UR19, URZ, 0x1, UP0 ;  /* 0x00000001ff137887 */ /* 0x000fe40008000000 */
[----:B------:R-:W-:Y:S02]  /*60d0*/  VOTEU.ALL UP0, P2 ;  /* 0x0000000000ff7886 */ /* 0x000fe40001000000 */
[----:B------:R-:W-:Y:S01]  /*60e0*/  @!P2 R2UR UR20, R12 ;  /* 0x000000000c14a2ca */ /* 0x000fe200000e0000 */
[----:B--2---:R-:W-:Y:S01]  /*60f0*/  UPRMT UR7, UR23, 0x654, UR9 ;  /* 0x0000065417077896 */ /* 0x004fe20008000009 */
[----:B------:R-:W-:Y:S01]  /*6100*/  LOP3.LUT R10, R10, UR19, RZ, 0x3c, !PT ;  /* 0x000000130a0a7c12 */ /* 0x000fe2000f8e3cff */
[----:B------:R-:W-:Y:S01]  /*6110*/  IMAD.U32 R13, RZ, RZ, UR5 ;  /* 0x00000005ff0d7e24 */ /* 0x000fe2000f8e00ff */
[----:B------:R-:W-:Y:S02]  /*6120*/  ULEA UR5, UR6, UR22, 0x3 ;  /* 0x0000001606057291 */ /* 0x000fe4000f8e18ff */
[----:B------:R-:W-:Y:S02]  /*6130*/  SHF.L.U32 R3, R10, 0x1f, RZ ;  /* 0x0000001f0a037819 */ /* 0x000fe400000006ff */
[----:B------:R-:W-:Y:S11]  /*6140*/  @!P2 R2UR UR21, R13 ;  /* 0x000000000d15a2ca */ /* 0x000ff600000e0000 */
[----:B------:R-:W-:Y:S02]  /*6150*/  @!UPT UIADD3 URZ, UPT, UPT, URZ, URZ, URZ ;  /* 0x000000fffffff290 */ /* 0x000fe4000fffe0ff */
[----:B------:R1:W-:Y:S01]  /*6160*/  @!UP0 UTMALDG.4D [UR8], [UR20], desc[UR24] ;  /* 0x00001808140085b4 */ /* 0x0003e20008019000 */
[----:B------:R2:W-:Y:S01]  /*6170*/  @!P2 SYNCS.ARRIVE.TRANS64.RED.A0TR RZ, [UR4+0x140], R0 ;  /* 0x00014000ffffa9a7 */ /* 0x0005e20008300404 */
[----:B------:R-:W-:Y:S01]  /*6180*/  SYNCS.ARRIVE.TRANS64.RED.A1T0 RZ, [UR7], RZ ;  /* 0x000000ffffff79a7 */ /* 0x000fe20008100407 */
[----:B--2---:R-:W-:Y:S01]  /*6190*/  @P0 SHF.R.U32.HI R0, RZ, 0x10, R5 ;  /* 0x00000010ff000819 */ /* 0x004fe20000011605 */
[----:B------:R-:W2:Y:S03]  /*61a0*/  SYNCS.PHASECHK.TRANS64.TRYWAIT P1, [UR5+0x158], R3 ;  /* 0x00015803ff0075a7 */ /* 0x000ea60008021105 */
[----:B------:R-:W-:Y:S01]  /*61b0*/  @P0 R2UR UR49, R0 ;  /* 0x00000000003102ca */ /* 0x000fe200000e0000 */
[----:B------:R-:W-:Y:S03]  /*61c0*/  @!UPT UIADD3 URZ, UPT, UPT, URZ, URZ, URZ ;  /* 0x000000fffffff290 */ /* 0x000fe6000fffe0ff */
[----:B-12---:R-:W-:Y:S11]  /*61d0*/  @!P1 BRA `(.L_x_103) ;  /* 0x0000004000d09947 */ /* 0x006ff60003800000 */
.L_x_206:
[----:B------:R-:W2:Y:S01]  /*61e0*/  S2UR UR28, SR_CgaCtaId ;  /* 0x00000000001c79c3 */ /* 0x000ea20000008800 */
[----:B------:R-:W-:Y:S01]  /*61f0*/  UIADD3 UR9, UPT, UPT, UR5, 0x140, URZ ;  /* 0x0000014005097890 */ /* 0x000fe2000fffe0ff */
[----:B-1----:R-:W-:Y:S01]  /*6200*/  @!P2 IADD3 R3, P0, PT, R14, 0x580, RZ ;  /* 0x000005800e03a810 */ /* 0x002fe20007f1e0ff */
[----:B------:R-:W-:Y:S01]  /*6210*/  UPLOP3.LUT UP2, UPT, UPT, UPT, UPT, 0x80, 0x8 ;  /* 0x000000000008789c */ /* 0x000fe20003f4f070 */
[----:B------:R-:W-:Y:S01]  /*6220*/  R2UR UR23, R95 ;  /* 0x000000005f1772ca */ /* 0x000fe200000e0000 */
[----:B------:R-:W-:Y:S01]  /*6230*/  UMOV UR20, 0x0 ;  /* 0x0000000000147882 */ /* 0x000fe20000000000 */
[----:B------:R-:W-:Y:S01]  /*6240*/  VOTEU.ALL UP0, P2 ;  /* 0x0000000000ff7886 */ /* 0x000fe20001000000 */
[----:B------:R-:W-:Y:S01]  /*6250*/  @!P2 IMAD.X R0, RZ, RZ, R15, P0 ;  /* 0x000000ffff00a224 */ /* 0x000fe200000e060f */
[----:B------:R-:W-:Y:S01]  /*6260*/  UMOV UR21, 0x10000000 ;  /* 0x1000000000157882 */ /* 0x000fe20000000000 */
[----:B------:R-:W-:Y:S02]  /*6270*/  R2UR UR24, R96 ;  /* 0x00000000601872ca */ /* 0x000fe400000e0000 */
[----:B------:R-:W-:Y:S01]  /*6280*/  @!UP0 ULEA UR4, UR6, UR22, 0xd ;  /* 0x0000001606048291 */ /* 0x000fe2000f8e68ff */
[----:B------:R-:W-:Y:S01]  /*6290*/  LOP3.LUT P0, RZ, R6, 0x1, RZ, 0xc0, !PT ;  /* 0x0000000106ff7812 */ /* 0x000fe2000780c0ff */
[----:B------:R-:W-:Y:S01]  /*62a0*/  UIADD3 UR6, UPT, UPT, UR6, 0x1, URZ ;  /* 0x0000000106067890 */ /* 0x000fe2000fffe0ff */
[----:B------:R-:W-:Y:S01]  /*62b0*/  LOP3.LUT R8, R8, 0x1, RZ, 0x3c, !PT ;  /* 0x0000000108087812 */ /* 0x000fe200078e3cff */
[----:B------:R-:W-:Y:S02]  /*62c0*/  @!UP0 UIADD3 UR10, UPT, UPT, UR10, 0x20, URZ ;  /* 0x000000200a0a8890 */ /* 0x000fe4000fffe0ff */
[----:B------:R-:W-:Y:S01]  /*62d0*/  @!UP0 UIADD3 UR8, UPT, UPT, UR4, 0x200, URZ ;  /* 0x0000020004088890 */ /* 0x000fe2000fffe0ff */
[----:B------:R-:W-:Y:S01]  /*62e0*/  @!P2 R2UR UR4, R0 ;  /* 0x000000000004a2ca */ /* 0x000fe200000e0000 */
[----:B------:R-:W-:Y:S02]  /*62f0*/  UISETP.NE.AND UP0, UPT, UR6, 0x3, UPT ;  /* 0x000000030600788c */ /* 0x000fe4000bf05270 */
[----:B------:R-:W-:Y:S02]  /*6300*/  UIADD3 UR23, UPT, UPT, UR14, UR23, URZ ;  /* 0x000000170e177290 */ /* 0x000fe4000fffe0ff */
[----:B------:R-:W-:Y:S01]  /*6310*/  USEL UR25, UR6, URZ, UP0 ;  /* 0x000000ff06197287 */ /* 0x000fe20008000000 */
[----:B------:R-:W-:Y:S01]  /*6320*/  @!P2 R2UR UR6, R3 ;  /* 0x000000000306a2ca */ /* 0x000fe200000e0000 */
[----:B------:R-:W-:Y:S02]  /*6330*/  USEL UR19, URZ, 0x1, UP0 ;  /* 0x00000001ff137887 */ /* 0x000fe40008000000 */
[----:B------:R-:W-:Y:S04]  /*6340*/  VOTEU.ALL UP0, P2 ;  /* 0x0000000000ff7886 */ /* 0x000fe80001000000 */
[----:B------:R-:W-:Y:S01]  /*6350*/  IMAD.U32 R13, RZ, RZ, UR4 ;  /* 0x00000004ff0d7e24 */ /* 0x000fe2000f8e00ff */
[----:B--2---:R-:W-:Y:S01]  /*6360*/  UPRMT UR4, UR28, 0x654, UR9 ;  /* 0x000006541c047896 */ /* 0x004fe20008000009 */
[----:B------:R-:W-:Y:S01]  /*6370*/  LOP3.LUT R10, R10, UR19, RZ, 0x3c, !PT ;  /* 0x000000130a0a7c12 */ /* 0x000fe2000f8e3cff */
[----:B------:R-:W-:Y:S02]  /*6380*/  UIADD3 UR28, UPT, UPT, UR15, UR24, URZ ;  /* 0x000000180f1c7290 */ /* 0x000fe4000fffe0ff */
[----:B------:R-:W-:Y:S01]  /*6390*/  @!P2 R2UR UR7, R13 ;  /* 0x000000000d07a2ca */ /* 0x000fe200000e0000 */
[----:B------:R-:W-:Y:S05]  /*63a0*/  IMAD.U32 R12, RZ, RZ, UR6 ;  /* 0x00000006ff0c7e24 */ /* 0x000fea000f8e00ff */
[----:B------:R-:W-:Y:S11]  /*63b0*/  @!P2 R2UR UR6, R12 ;  /* 0x000000000c06a2ca */ /* 0x000ff600000e0000 */
[----:B------:R-:W-:Y:S02]  /*63c0*/  @!UPT UIADD3 URZ, UPT, UPT, URZ, URZ, URZ ;  /* 0x000000fffffff290 */ /* 0x000fe4000fffe0ff */
[----:B------:R1:W-:Y:S01]  /*63d0*/  @!UP0 UTMALDG.4D [UR8], [UR6], desc[UR20] ;  /* 0x00001408060085b4 */ /* 0x0003e20008019000 */
[----:B------:R1:W-:Y:S01]  /*63e0*/  @!P2 SYNCS.ARRIVE.TRANS64.RED.A0TR RZ, [UR5+0x140], R2 ;  /* 0x00014002ffffa9a7 */ /* 0x0003e20008300405 */
[----:B------:R-:W-:Y:S01]  /*63f0*/  SYNCS.ARRIVE.TRANS64.RED.A1T0 RZ, [UR4], RZ ;  /* 0x000000ffffff79a7 */ /* 0x000fe20008100404 */
[----:B------:R-:W-:Y:S05]  /*6400*/  @P0 BRA `(.L_x_104) ;  /* 0xfffffff000340947 */ /* 0x000fea000383ffff */
[----:B------:R-:W-:Y:S01]  /*6410*/  UIADD3 UR22, UPT, UPT, UR22, 0x158, URZ ;  /* 0x0000015816167890 */ /* 0x000fe2000fffe0ff */
[----:B------:R-:W-:-:S03]  /*6420*/  SHF.L.U32 R3, R10, 0x1f, RZ ;  /* 0x0000001f0a037819 */ /* 0x000fc600000006ff */
[----:B------:R-:W-:-:S09]  /*6430*/  ULEA UR4, UR25, UR22, 0x3 ;  /* 0x0000001619047291 */ /* 0x000fd2000f8e18ff */
[----:B------:R-:W2:Y:S02]  /*6440*/  SYNCS.PHASECHK.TRANS64.TRYWAIT P0, [UR4], R3 ;  /* 0x00000003ff0075a7 */ /* 0x000ea40008001104 */
[----:B--2---:R-:W-:Y:S05]  /*6450*/  @!P0 BRA `(.L_x_105) ;  /* 0x0000004000488947 */ /* 0x004fea0003800000 */
.L_x_208:
[----:B------:R-:W-:-:S04]  /*6460*/  UIADD3 UR4, UPT, UPT, UR25, 0x1, URZ ;  /* 0x0000000119047890 */ /* 0x000fc8000fffe0ff */
[----:B------:R-:W-:-:S04]  /*6470*/  UISETP.NE.AND UP0, UPT, UR4, 0x3, UPT ;  /* 0x000000030400788c */ /* 0x000fc8000bf05270 */
[----:B-1----:R-:W-:Y:S02]  /*6480*/  USEL UR6, URZ, 0x1, UP0 ;  /* 0x00000001ff067887 */ /* 0x002fe40008000000 */
[----:B------:R-:W-:-:S04]  /*6490*/  USEL UR4, UR4, URZ, UP0 ;  /* 0x000000ff04047287 */ /* 0x000fc80008000000 */
[----:B------:R-:W-:Y:S01]  /*64a0*/  ULEA UR5, UR4, UR22, 0x3 ;  /* 0x0000001604057291 */ /* 0x000fe2000f8e18ff */
[----:B------:R-:W-:-:S04]  /*64b0*/  LOP3.LUT R10, R10, UR6, RZ, 0x3c, !PT ;  /* 0x000000060a0a7c12 */ /* 0x000fc8000f8e3cff */
[----:B--2---:R-:W-:-:S04]  /*64c0*/  SHF.L.U32 R3, R10, 0x1f, RZ ;  /* 0x0000001f0a037819 */ /* 0x004fc800000006ff */
[----:B------:R-:W1:Y:S02]  /*64d0*/  SYNCS.PHASECHK.TRANS64.TRYWAIT P0, [UR5], R3 ;  /* 0x00000003ff0075a7 */ /* 0x000e640008001105 */
[----:B-1----:R-:W-:Y:S05]  /*64e0*/  @!P0 BRA `(.L_x_106) ;  /* 0x00000040003c8947 */ /* 0x002fea0003800000 */
.L_x_210:
[----:B------:R-:W-:-:S04]  /*64f0*/  UIADD3 UR4, UPT, UPT, UR4, 0x1, URZ ;  /* 0x0000000104047890 */ /* 0x000fc8000fffe0ff */
[----:B------:R-:W-:-:S04]  /*6500*/  UISETP.NE.AND UP0, UPT, UR4, 0x3, UPT ;  /* 0x000000030400788c */ /* 0x000fc8000bf05270 */
[----:B------:R-:W-:Y:S02]  /*6510*/  USEL UR5, URZ, 0x1, UP0 ;  /* 0x00000001ff057887 */ /* 0x000fe40008000000 */
[----:B------:R-:W-:-:S04]  /*6520*/  USEL UR4, UR4, URZ, UP0 ;  /* 0x000000ff04047287 */ /* 0x000fc80008000000 */
[----:B------:R-:W-:Y:S01]  /*6530*/  ULEA UR4, UR4, UR22, 0x3 ;  /* 0x0000001604047291 */ /* 0x000fe2000f8e18ff */
[----:B-1----:R-:W-:-:S04]  /*6540*/  LOP3.LUT R3, R10, UR5, RZ, 0x3c, !PT ;  /* 0x000000050a037c12 */ /* 0x002fc8000f8e3cff */
[----:B------:R-:W-:Y:S01]  /*6550*/  SHF.L.U32 R3, R3, 0x1f, RZ ;  /* 0x0000001f03037819 */ /* 0x000fe200000006ff */
[----:B------:R-:W-:-:S07]  /*6560*/  IMAD.U32 R0, RZ, RZ, UR4 ;  /* 0x00000004ff007e24 */ /* 0x000fce000f8e00ff */
.L_x_107:
[----:B-1----:R1:W2:Y:S02]  /*6570*/  SYNCS.PHASECHK.TRANS64.TRYWAIT P0, [R0+URZ], R3 ;  /* 0x00000003000075a7 */ /* 0x0022a400080011ff */
[----:B--2---:R-:W-:Y:S05]  /*6580*/  @!P0 NANOSLEEP.SYNCS 0x989680 ;  /* 0x009896800000895d */ /* 0x004fea0003900000 */
[----:B------:R-:W2:Y:S02]  /*6590*/  @!P0 SYNCS.PHASECHK.TRANS64 P0, [R0+URZ], R3 ;  /* 0x00000003000085a7 */ /* 0x000ea400080010ff */
[----:B--2---:R-:W-:Y:S05]  /*65a0*/  @P0 EXIT ;  /* 0x000000000000094d */ /* 0x004fea0003800000 */
[----:B------:R-:W-:Y:S05]  /*65b0*/  BRA `(.L_x_107) ;  /* 0xfffffffc00ec7947 */ /* 0x000fea000383ffff */
.L_x_95:
[----:B------:R-:W-:-:S06]  /*65c0*/  UISETP.GE.AND UP0, UPT, UR18, 0x4, UPT ;  /* 0x000000041200788c */ /* 0x000fcc000bf06270 */
[----:B------:R-:W-:-:S13]  /*65d0*/  PLOP3.LUT P0, PT, PT, PT, UP0, 0x80, 0x8 ;  /* 0x000000000008781c */ /* 0x000fda0003f0f008 */
[----:B-1----:R-:W-:Y:S05]  /*65e0*/  @!P0 EXIT ;  /* 0x000000000000894d */ /* 0x002fea0003800000 */
[----:B------:R-:W1:Y:S08]  /*65f0*/  S2UR UR4, SR_CgaCtaId ;  /* 0x00000000000479c3 */ /* 0x000e700000008800 */
[----:B------:R-:W-:Y:S01]  /*6600*/  BAR.SYNC.DEFER_BLOCKING 0x6, 0xa0 ;  /* 0x0182800000007b1d */ /* 0x000fe20000010000 */
[C---:B------:R-:W-:Y:S01]  /*6610*/  IMAD.SHL.U32 R0, R98.reuse, 0x20, RZ ;  /* 0x0000002062007824 */ /* 0x040fe200078e00ff */
[C---:B------:R-:W-:Y:S01]  /*6620*/  LOP3.LUT R99, R98.reuse, 0x2, RZ, 0xc0, !PT ;  /* 0x0000000262637812 */ /* 0x040fe200078ec0ff */
[C---:B------:R-:W-:Y:S01]  /*6630*/  IMAD.SHL.U32 R105, R98.reuse, 0x4, RZ ;  /* 0x0000000462697824 */ /* 0x040fe200078e00ff */
[C---:B------:R-:W-:Y:S01]  /*6640*/  LOP3.LUT R90, R98.reuse, 0x60, RZ, 0xc0, !PT ;  /* 0x00000060625a7812 */ /* 0x040fe200078ec0ff */
[----:B------:R-:W-:Y:S01]  /*6650*/  IMAD.U32 R37, R98, 0x10000, RZ ;  /* 0x0001000062257824 */ /* 0x000fe200078e00ff */
[----:B------:R-:W-:-:S02]  /*6660*/  UMOV UR51, 0x400 ;  /* 0x0000040000337882 */ /* 0x000fc40000000000 */
[----:B------:R-:W2:Y:S01]  /*6670*/  LDC.64 R78, c[0x0][0x8b0] ;  /* 0x00022c00ff4e7b82 */ /* 0x000ea20000000a00 */
[----:B------:R-:W-:Y:S01]  /*6680*/  LOP3.LUT R4, R0, 0xc0, RZ, 0xc0, !PT ;  /* 0x000000c000047812 */ /* 0x000fe200078ec0ff */
[----:B------:R-:W-:Y:S01]  /*6690*/  USHF.R.S32.HI UR55, URZ, 0x1f, UR5 ;  /* 0x0000001fff377899 */ /* 0x000fe20008011405 */
[----:B------:R-:W-:Y:S01]  /*66a0*/  LOP3.LUT R98, R98, 0x4, RZ, 0xc0, !PT ;  /* 0x0000000462627812 */ /* 0x000fe200078ec0ff */
[----:B------:R-:W-:Y:S01]  /*66b0*/  IMAD.MOV.U32 R36, RZ, RZ, RZ ;  /* 0x000000ffff247224 */ /* 0x000fe200078e00ff */
[----:B------:R-:W-:Y:S01]  /*66c0*/  LOP3.LUT R105, R4, 0x18, R105, 0xf8, !PT ;  /* 0x0000001804697812 */ /* 0x000fe200078ef869 */
[----:B------:R-:W-:Y:S01]  /*66d0*/  ULEA.HI UR55, UR55, UR5, URZ, 0x6 ;  /* 0x0000000537377291 */ /* 0x000fe2000f8f30ff */
[----:B------:R-:W-:Y:S01]  /*66e0*/  IADD3 R104, PT, PT, -R98, 0x2, RZ ;  /* 0x0000000262687810 */ /* 0x000fe20007ffe1ff */
[----:B------:R-:W3:Y:S01]  /*66f0*/  LDC.64 R76, c[0x0][0x8a8] ;  /* 0x00022a00ff4c7b82 */ /* 0x000ee20000000a00 */
[----:B------:R-:W-:Y:S02]  /*6700*/  LOP3.LUT R105, R105, 0xf20, R0, 0xf8, !PT ;  /* 0x00000f2069697812 */ /* 0x000fe400078ef800 */
[----:B------:R-:W-:-:S02]  /*6710*/  CS2R R88, SRZ ;  /* 0x0000000000587805 */ /* 0x000fc4000001ff00 */
[----:B------:R-:W-:Y:S01]  /*6720*/  LOP3.LUT R37, R37, 0x600000, RZ, 0xc0, !PT ;  /* 0x0060000025257812 */ /* 0x000fe200078ec0ff */
[----:B------:R-:W-:Y:S01]  /*6730*/  IMAD.MOV R99, RZ, RZ, -R99 ;  /* 0x000000ffff637224 */ /* 0x000fe200078e0a63 */
[----:B------:R-:W-:Y:S01]  /*6740*/  UMOV UR57, 0x1 ;  /* 0x0000000100397882 */ /* 0x000fe20000000000 */
[----:B------:R-:W-:Y:S01]  /*6750*/  IMAD.MOV R98, RZ, RZ, -R98 ;  /* 0x000000ffff627224 */ /* 0x000fe200078e0a62 */
[----:B------:R-:W-:Y:S01]  /*6760*/  UMOV UR52, URZ ;  /* 0x000000ff00347c82 */ /* 0x000fe20008000000 */
[----:B-1----:R-:W-:Y:S01]  /*6770*/  ULEA UR51, UR4, UR51, 0x18 ;  /* 0x0000003304337291 */ /* 0x002fe2000f8ec0ff */
[----:B------:R-:W-:Y:S01]  /*6780*/  IMAD.SHL.U32 R104, R104, 0x10, RZ ;  /* 0x0000001068687824 */ /* 0x000fe200078e00ff */
[----:B------:R-:W1:Y:S01]  /*6790*/  LDCU UR4, c[0x0][0x370] ;  /* 0x00006e00ff0477ac */ /* 0x000e620008000800 */
[----:B------:R-:W4:Y:S06]  /*67a0*/  LDCU UR45, c[0x0][0xb0c] ;  /* 0x00016180ff2d77ac */ /* 0x000f2c0008000800 */
[----:B------:R-:W4:Y:S01]  /*67b0*/  LDS R2, [UR51+0x1d0] ;  /* 0x0001d033ff027984 */ /* 0x000f220008000800 */
[----:B------:R-:W2:Y:S01]  /*67c0*/  LDCU UR38, c[0x0][0xb30] ;  /* 0x00016600ff2677ac */ /* 0x000ea20008000800 */
[----:B------:R-:W2:Y:S01]  /*67d0*/  LDCU.64 UR58, c[0x0][0x888] ;  /* 0x00011100ff3a77ac */ /* 0x000ea20008000a00 */
[----:B------:R-:W2:Y:S01]  /*67e0*/  LDCU.64 UR46, c[0x0][0xb28] ;  /* 0x00016500ff2e77ac */ /* 0x000ea20008000a00 */
[----:B-1----:R-:W-:Y:S01]  /*67f0*/  IMAD.U32 R94, RZ, RZ, UR4 ;  /* 0x00000004ff5e7e24 */ /* 0x002fe2000f8e00ff */
[----:B------:R-:W1:Y:S01]  /*6800*/  LDCU UR4, c[0x0][0x374] ;  /* 0x00006e80ff0477ac */ /* 0x000e620008000800 */
[----:B------:R-:W2:Y:S01]  /*6810*/  LDCU.128 UR60, c[0x0][0xb10] ;  /* 0x00016200ff3c77ac */ /* 0x000ea20008000c00 */
[----:B------:R-:W-:Y:S01]  /*6820*/  USHF.R.S32.HI UR55, URZ, 0x6, UR55 ;  /* 0x00000006ff377899 */ /* 0x000fe20008011437 */
[----:B------:R-:W-:Y:S01]  /*6830*/  UMOV UR56, URZ ;  /* 0x000000ff00387c82 */ /* 0x000fe20008000000 */
[----:B------:R-:W-:Y:S01]  /*6840*/  UMOV UR54, URZ ;  /* 0x000000ff00367c82 */ /* 0x000fe20008000000 */
[----:B-1----:R-:W-:Y:S01]  /*6850*/  IMAD.U32 R93, RZ, RZ, UR4 ;  /* 0x00000004ff5d7e24 */ /* 0x002fe2000f8e00ff */
[----:B------:R-:W-:-:S06]  /*6860*/  UIADD3 UR4, UPT, UPT, UR51, 0x200, URZ ;  /* 0x0000020033047890 */ /* 0x000fcc000fffe0ff */
[----:B------:R-:W-:Y:S01]  /*6870*/  IMAD.U32 R0, RZ, RZ, UR4 ;  /* 0x00000004ff007e24 */ /* 0x000fe2000f8e00ff */
[----:B------:R-:W-:Y:S01]  /*6880*/  LEA R105, R105, UR4, 0x1 ;  /* 0x0000000469697c11 */ /* 0x000fe2000f8e08ff */
[C---:B----4-:R-:W-:Y:S01]  /*6890*/  VIADD R3, R2.reuse, 0x40 ;  /* 0x0000004002037836 */ /* 0x050fe20000000000 */
[----:B------:R-:W-:-:S04]  /*68a0*/  LOP3.LUT R2, R2, 0xffff, RZ, 0xc0, !PT ;  /* 0x0000ffff02027812 */ /* 0x000fc800078ec0ff */
[----:B------:R-:W-:-:S05]  /*68b0*/  LOP3.LUT R3, R3, 0xffff, RZ, 0xc0, !PT ;  /* 0x0000ffff03037812 */ /* 0x000fca00078ec0ff */
[----:B--23--:R1:W-:Y:S02]  /*68c0*/  STL.64 [R1], R2 ;  /* 0x0000000201007387 */ /* 0x00c3e40000100a00 */
.L_x_138:
[----:B-1----:R-:W-:Y:S04]  /*68d0*/  SHF.L.U32 R3, R88, 0x1f, RZ ;  /* 0x0000001f58037819 */ /* 0x002fe800000006ff */
[----:B------:R-:W1:Y:S02]  /*68e0*/  SYNCS.PHASECHK.TRANS64.TRYWAIT P0, [UR51+0x180], R3 ;  /* 0x00018003ff0075a7 */ /* 0x000e640008001133 */
[----:B-1----:R-:W-:Y:S05]  /*68f0*/  @!P0 BRA `(.L_x_108) ;  /* 0x0000003c00508947 */ /* 0x002fea0003800000 */
.L_x_212:
[----:B------:R-:W-:Y:S01]  /*6900*/  LEA R2, R36, UR48, 0x2 ;  /* 0x0000003024027c11 */ /* 0x000fe2000f8e10ff */
        /* <DEDUP_REMOVED lines=9> */
[----:B------:R-:W-:Y:S09]  /*69a0*/  UPRMT UR4, URZ, 0x654, UR4 ;  /* 0x00000654ff047896 */ /* 0x000ff20008000004 */
[----:B---3--:R-:W-:Y:S01]  /*69b0*/  SYNCS.ARRIVE.TRANS64.RED.A1T0 RZ, [UR4], RZ ;  /* 0x000000ffffff79a7 */ /* 0x008fe20008100404 */
[----:B------:R-:W5:Y:S01]  /*69c0*/  LDL R2, [R2] ;  /* 0x0000000002027983 */ /* 0x000f620000100800 */
[----:B--2---:R-:W-:Y:S11]  /*69d0*/  LOP3.LUT P0, RZ, R82, 0x1, RZ, 0xc0, !PT ;  /* 0x0000000152ff7812 */ /* 0x004ff6000780c0ff */
[----:B------:R-:W-:Y:S02]  /*69e0*/  @!UPT UIADD3 URZ, UPT, UPT, URZ, URZ, URZ ;  /* 0x000000fffffff290 */ /* 0x000fe4000fffe0ff */
[----:B------:R-:W-:Y:S01]  /*69f0*/  VOTEU.ANY UP0, P0 ;  /* 0x0000000000ff7886 */ /* 0x000fe20000000100 */
[----:B------:R-:W-:Y:S11]  /*6a00*/  PLOP3.LUT P0, PT, PT, PT, UP0, 0x80, 0x8 ;  /* 0x000000000008781c */ /* 0x000ff60003f0f008 */
[----:B------:R-:W-:Y:S02]  /*6a10*/  @!UPT UIADD3 URZ, UPT, UPT, URZ, URZ, URZ ;  /* 0x000000fffffff290 */ /* 0x000fe4000fffe0ff */
[----:B-1----:R-:W-:Y:S02]  /*6a20*/  @P0 MOV R3, R80 ;  /* 0x0000005000030202 */ /* 0x002fe40000000f00 */
[----:B------:R-:W-:Y:S02]  /*6a30*/  @P0 LOP3.LUT R0, R81, 0xffff, RZ, 0xc0, !PT ;  /* 0x0000ffff51000812 */ /* 0x000fe400078ec0ff */
[----:B------:R-:W-:Y:S01]  /*6a40*/  @P0 R2UR UR5, R3 ;  /* 0x00000000030502ca */ /* 0x000fe200000e0000 */
[----:B------:R-:W-:Y:S01]  /*6a50*/  IMAD.U32 R3, RZ, RZ, UR55 ;  /* 0x00000037ff037e24 */ /* 0x000fe2000f8e00ff */
[----:B------:R-:W-:Y:S04]  /*6a60*/  @P0 R2UR UR4, R0 ;  /* 0x00000000000402ca */ /* 0x000fe800000e0000 */
[----:B------:R-:W-:Y:S07]  /*6a70*/  IABS R0, R3 ;  /* 0x0000000300007213 */ /* 0x000fee0000000000 */
[----:B------:R-:W-:Y:S02]  /*6a80*/  @UP0 UMOV UR37, UR5 ;  /* 0x0000000500250c82 */ /* 0x000fe40008000000 */
[----:B------:R-:W-:Y:S01]  /*6a90*/  @UP0 UMOV UR36, UR4 ;  /* 0x0000000400240c82 */ /* 0x000fe20008000000 */
[----:B------:R-:W-:Y:S05]  /*6aa0*/  BRA.U !UP1, `(.L_x_109) ;  /* 0x0000000109d47547 */ /* 0x000fea000b800000 */
[----:B------:R-:W1:Y:S01]  /*6ab0*/  LDCU UR14, c[0x0][0xb20] ;  /* 0x00016400ff0e77ac */ /* 0x000e620008000800 */
[----:B------:R-:W-:Y:S02]  /*6ac0*/  R2UR UR15, R93 ;  /* 0x000000005d0f72ca */ /* 0x000fe400000e0000 */
[----:B------:R-:W-:Y:S01]  /*6ad0*/  R2UR UR9, R94 ;  /* 0x000000005e0972ca */ /* 0x000fe200000e0000 */
[----:B------:R-:W-:Y:S02]  /*6ae0*/  UIMAD.WIDE.U32 UR10, UR36, UR63, URZ ;  /* 0x0000003f240a72a5 */ /* 0x000fe4000f8e00ff */
[----:B------:R-:W-:Y:S02]  /*6af0*/  UISETP.NE.AND UP0, UPT, UR62, 0x1, UPT ;  /* 0x000000013e00788c */ /* 0x000fe4000bf05270 */
[----:B------:R-:W-:Y:S02]  /*6b00*/  UISETP.NE.AND UP1, UPT, UR45, 0x1, UPT ;  /* 0x000000012d00788c */ /* 0x000fe4000bf25270 */
[----:B------:R-:W-:Y:S02]  /*6b10*/  UISETP.NE.AND UP2, UPT, UR39, 0x1, UPT ;  /* 0x000000012700788c */ /* 0x000fe4000bf45270 */
[----:B------:R-:W-:Y:S02]  /*6b20*/  UIMAD.WIDE.U32 UR12, UR37, UR60, URZ ;  /* 0x0000003c250c72a5 */ /* 0x000fe4000f8e00ff */
[----:B------:R-:W-:Y:S02]  /*6b30*/  UIMAD.WIDE.U32 UR4, UR15, UR63, URZ ;  /* 0x0000003f0f0472a5 */ /* 0x000fe4000f8e00ff */
[----:B------:R-:W-:Y:S05]  /*6b40*/  UIMAD.WIDE.U32 UR6, UR9, UR60, URZ ;  /* 0x0000003c090672a5 */ /* 0x000fea000f8e00ff */
[----:B------:R-:W-:Y:S02]  /*6b50*/  UMOV UR4, UR5 ;  /* 0x0000000500047c82 */ /* 0x000fe40008000000 */
[----:B-1----:R-:W-:Y:S01]  /*6b60*/  USHF.R.U32.HI UR8, URZ, UR14, UR4 ;  /* 0x0000000eff087299 */ /* 0x002fe20008011604 */
[----:B------:R-:W-:Y:S02]  /*6b70*/  UMOV UR6, UR11 ;  /* 0x0000000b00067c82 */ /* 0x000fe40008000000 */
[----:B------:R-:W-:Y:S02]  /*6b80*/  UMOV UR4, UR7 ;  /* 0x0000000700047c82 */ /* 0x000fe40008000000 */
[----:B------:R-:W-:Y:S02]  /*6b90*/  USHF.R.U32.HI UR5, URZ, UR61, UR4 ;  /* 0x0000003dff057299 */ /* 0x000fe40008011604 */
[----:B------:R-:W-:Y:S02]  /*6ba0*/  USEL UR4, UR15, UR8, !UP0 ;  /* 0x000000080f047287 */ /* 0x000fe4000c000000 */
[----:B------:R-:W-:Y:S02]  /*6bb0*/  USHF.R.U32.HI UR8, URZ, UR14, UR6 ;  /* 0x0000000eff087299 */ /* 0x000fe40008011606 */
[----:B------:R-:W-:Y:S02]  /*6bc0*/  UIMAD.WIDE.U32 UR6, UR4, UR46, URZ ;  /* 0x0000002e040672a5 */ /* 0x000fe4000f8e00ff */
[----:B------:R-:W-:Y:S02]  /*6bd0*/  USEL UR9, UR9, UR5, !UP1 ;  /* 0x0000000509097287 */ /* 0x000fe4000c800000 */
[----:B------:R-:W-:Y:S02]  /*6be0*/  USEL UR8, UR36, UR8, !UP0 ;  /* 0x0000000824087287 */ /* 0x000fe4000c000000 */
[----:B------:R-:W-:Y:S01]  /*6bf0*/  UIMAD.WIDE.U32 UR10, UR9, UR46, URZ ;  /* 0x0000002e090a72a5 */ /* 0x000fe2000f8e00ff */
[----:B------:R-:W-:Y:S01]  /*6c00*/  UMOV UR6, UR7 ;  /* 0x0000000700067c82 */ /* 0x000fe20008000000 */
[----:B------:R-:W-:Y:S01]  /*6c10*/  UMOV UR5, UR13 ;  /* 0x0000000d00057c82 */ /* 0x000fe20008000000 */
[----:B------:R-:W-:Y:S02]  /*6c20*/  @UP2 USHF.R.U32.HI UR4, URZ, UR47, UR6 ;  /* 0x0000002fff042299 */ /* 0x000fe40008011606 */
[----:B------:R-:W-:Y:S02]  /*6c30*/  USHF.R.U32.HI UR5, URZ, UR61, UR5 ;  /* 0x0000003dff057299 */ /* 0x000fe40008011605 */
[----:B------:R-:W-:Y:S02]  /*6c40*/  UIMAD UR4, UR39, UR4, URZ ;  /* 0x00000004270472a4 */ /* 0x000fe4000f8e02ff */
[----:B------:R-:W-:Y:S02]  /*6c50*/  USEL UR5, UR37, UR5, !UP1 ;  /* 0x0000000525057287 */ /* 0x000fe4000c800000 */
[----:B------:R-:W-:Y:S01]  /*6c60*/  UISETP.GE.AND UP0, UPT, UR8, UR4, UPT ;  /* 0x000000040800728c */ /* 0x000fe2000bf06270 */
[----:B------:R-:W-:Y:S01]  /*6c70*/  UMOV UR6, UR11 ;  /* 0x0000000b00067c82 */ /* 0x000fe20008000000 */
[----:B------:R-:W-:Y:S02]  /*6c80*/  UIMAD.WIDE.U32 UR10, UR8, UR46, URZ ;  /* 0x0000002e080a72a5 */ /* 0x000fe4000f8e00ff */
[----:B------:R-:W-:Y:S04]  /*6c90*/  @UP2 USHF.R.U32.HI UR9, URZ, UR47, UR6 ;  /* 0x0000002fff092299 */ /* 0x000fe80008011606 */
[----:B------:R-:W-:Y:S01]  /*6ca0*/  UIMAD UR6, UR39, UR9, URZ ;  /* 0x00000009270672a4 */ /* 0x000fe2000f8e02ff */
[----:B------:R-:W-:Y:S03]  /*6cb0*/  UMOV UR4, UR11 ;  /* 0x0000000b00047c82 */ /* 0x000fe60008000000 */
[----:B------:R-:W-:Y:S02]  /*6cc0*/  UISETP.GE.OR UP0, UPT, UR5, UR6, UP0 ;  /* 0x000000060500728c */ /* 0x000fe40008706670 */
[----:B------:R-:W-:Y:S02]  /*6cd0*/  USHF.R.U32.HI UR4, URZ, UR47, UR4 ;  /* 0x0000002fff047299 */ /* 0x000fe40008011604 */
[----:B------:R-:W-:Y:S02]  /*6ce0*/  UIMAD.WIDE.U32 UR6, UR5, UR46, URZ ;  /* 0x0000002e050672a5 */ /* 0x000fe4000f8e00ff */
[----:B------:R-:W-:Y:S02]  /*6cf0*/  USEL UR11, UR8, UR4, !UP2 ;  /* 0x00000004080b7287 */ /* 0x000fe4000d000000 */
[----:B------:R-:W-:Y:S02]  /*6d00*/  UIADD3 UR6, UPT, UPT, -UR5, URZ, URZ ;  /* 0x000000ff05067290 */ /* 0x000fe4000fffe1ff */
[----:B------:R-:W-:Y:S02]  /*6d10*/  UIADD3 UR10, UPT, UPT, -UR11, URZ, URZ ;  /* 0x000000ff0b0a7290 */ /* 0x000fe4000fffe1ff */
[----:B------:R-:W-:Y:S02]  /*6d20*/  UIMAD UR6, UR45, UR6, UR37 ;  /* 0x000000062d0672a4 */ /* 0x000fe4000f8e0225 */
[----:B------:R-:W-:Y:S01]  /*6d30*/  UIMAD UR10, UR39, UR10, UR8 ;  /* 0x0000000a270a72a4 */ /* 0x000fe2000f8e0208 */
[----:B------:R-:W-:Y:S01]  /*6d40*/  @!UP0 UMOV UR4, UR7 ;  /* 0x0000000700048c82 */ /* 0x000fe20008000000 */
[----:B------:R-:W-:Y:S02]  /*6d50*/  UIADD3 UR7, UPT, UPT, -UR8, URZ, URZ ;  /* 0x000000ff08077290 */ /* 0x000fe4000fffe1ff */
[----:B------:R-:W-:Y:S04]  /*6d60*/  @!UP0 USHF.R.U32.HI UR4, URZ, UR47, UR4 ;  /* 0x0000002fff048299 */ /* 0x000fe80008011604 */
[----:B------:R-:W-:Y:S04]  /*6d70*/  @!UP0 USEL UR4, UR5, UR4, !UP2 ;  /* 0x0000000405048287 */ /* 0x000fe8000d000000 */
[----:B------:R-:W-:Y:S02]  /*6d80*/  @!UP0 UIMAD UR9, UR9, UR10, UR4 ;  /* 0x0000000a090982a4 */ /* 0x000fe4000f8e0204 */
[----:B------:R-:W-:Y:S02]  /*6d90*/  @!UP0 UIADD3 UR10, UPT, UPT, UR11, -UR4, URZ ;  /* 0x800000040b0a8290 */ /* 0x000fe4000fffe0ff */
[----:B------:R-:W-:Y:S02]  /*6da0*/  UIMAD UR4, UR62, UR7, UR36 ;  /* 0x000000073e0472a4 */ /* 0x000fe4000f8e0224 */
[----:B------:R-:W-:Y:S03]  /*6db0*/  @!UP0 UIMAD UR8, UR10, UR39, UR5 ;  /* 0x000000270a0882a4 */ /* 0x000fe6000f8e0205 */
[----:B------:R-:W-:Y:S02]  /*6dc0*/  @!UP0 UMOV UR5, UR9 ;  /* 0x0000000900058c82 */ /* 0x000fe40008000000 */
[----:B------:R-:W-:Y:S02]  /*6dd0*/  UIMAD UR37, UR5, UR45, UR6 ;  /* 0x0000002d052572a4 */ /* 0x000fe4000f8e0206 */
[----:B------:R-:W-:Y:S11]  /*6de0*/  UIMAD UR36, UR8, UR62, UR4 ;  /* 0x0000003e082472a4 */ /* 0x000ff6000f8e0204 */
[----:B------:R-:W-:Y:S01]  /*6df0*/  @!UPT UIADD3 URZ, UPT, UPT, URZ, URZ, URZ ;  /* 0x000000fffffff290 */ /* 0x000fe2000fffe0ff */
.L_x_109:
[----:B------:R-:W1:Y:S01]  /*6e00*/  LDCU UR16, c[0x0][0x388] ;  /* 0x00007100ff1077ac */ /* 0x000e620008000800 */
[----:B------:R-:W-:Y:S02]  /*6e10*/  R2UR UR6, R0 ;  /* 0x00000000000672ca */ /* 0x000fe400000e0000 */
[----:B------:R-:W-:Y:S01]  /*6e20*/  IABS R3, R3 ;  /* 0x0000000300037213 */ /* 0x000fe20000000000 */
[----:B------:R-:W-:Y:S01]  /*6e30*/  USHF.L.U32 UR42, UR28, 0x7, URZ ;  /* 0x000000071c2a7899 */ /* 0x000fe200080006ff */
[----:B------:R-:W-:Y:S03]  /*6e40*/  R2UR UR11, R106 ;  /* 0x000000006a0b72ca */ /* 0x000fe600000e0000 */
[----:B------:R-:W-:Y:S05]  /*6e50*/  IMAD.MOV R3, RZ, RZ, -R3 ;  /* 0x000000ffff037224 */ /* 0x000fea00078e0a03 */
[----:B------:R-:W-:Y:S01]  /*6e60*/  R2UR UR9, R3 ;  /* 0x00000000030972ca */ /* 0x000fe200000e0000 */
[----:B------:R-:W2:Y:S10]  /*6e70*/  I2F.RP R5, UR6 ;  /* 0x0000000600057d06 */ /* 0x000eb40008209400 */
[----:B--2---:R-:W2:Y:S02]  /*6e80*/  MUFU.RCP R0, R5 ;  /* 0x0000000500007308 */ /* 0x004ea40000001000 */
[----:B--2---:R-:W-:Y:S08]  /*6e90*/  VIADD R4, R0, 0xffffffe ;  /* 0x0ffffffe00047836 */ /* 0x004ff00000000000 */
[----:B------:R-:W2:Y:S02]  /*6ea0*/  F2I.FTZ.U32.TRUNC.NTZ R0, R4 ;  /* 0x0000000400007305 */ /* 0x000ea4000021f000 */
[----:B--2---:R-:W-:Y:S01]  /*6eb0*/  R2UR UR5, R0 ;  /* 0x00000000000572ca */ /* 0x004fe200000e0000 */
[----:B------:R-:W-:Y:S05]  /*6ec0*/  IMAD.U32 R0, RZ, RZ, UR23 ;  /* 0x00000017ff007e24 */ /* 0x000fea000f8e00ff */
[----:B------:R-:W-:Y:S04]  /*6ed0*/  IABS R0, R0 ;  /* 0x0000000000007213 */ /* 0x000fe80000000000 */
[----:B------:R-:W-:Y:S01]  /*6ee0*/  R2UR UR8, R0 ;  /* 0x00000000000872ca */ /* 0x000fe200000e0000 */
[----:B-1----:R-:W-:Y:S02]  /*6ef0*/  IMAD.U32 R0, RZ, RZ, UR16 ;  /* 0x00000010ff007e24 */ /* 0x002fe4000f8e00ff */
[----:B------:R-:W-:Y:S03]  /*6f00*/  UIADD3 UR4, UPT, UPT, URZ, -UR5, URZ ;  /* 0x80000005ff047290 */ /* 0x000fe6000fffe0ff */
[----:B------:R-:W-:Y:S01]  /*6f10*/  IABS R5, R0 ;  /* 0x0000000000057213 */ /* 0x000fe20000000000 */
[----:B------:R-:W-:Y:S03]  /*6f20*/  UIMAD UR7, UR4, UR6, URZ ;  /* 0x00000006040772a4 */ /* 0x000fe6000f8e02ff */
[----:B------:R-:W-:Y:S01]  /*6f30*/  UMOV UR4, URZ ;  /* 0x000000ff00047c82 */ /* 0x000fe20008000000 */
[----:B------:R-:W1:Y:S01]  /*6f40*/  I2F.RP R0, R5 ;  /* 0x0000000500007306 */ /* 0x000e620000209400 */
[----:B------:R-:W-:Y:S07]  /*6f50*/  UIMAD.WIDE.U32 UR4, UR5, UR7, UR4 ;  /* 0x00000007050472a5 */ /* 0x000fee000f8e0004 */
[----:B------:R-:W-:Y:S02]  /*6f60*/  UMOV UR4, UR5 ;  /* 0x0000000500047c82 */ /* 0x000fe40008000000 */
[----:B------:R-:W-:Y:S01]  /*6f70*/  UIMAD.WIDE.U32 UR4, UR4, UR8, URZ ;  /* 0x00000008040472a5 */ /* 0x000fe2000f8e00ff */
[----:B-1----:R-:W1:Y:S06]  /*6f80*/  MUFU.RCP R0, R0 ;  /* 0x0000000000007308 */ /* 0x002e6c0000001000 */
[----:B------:R-:W-:Y:S02]  /*6f90*/  UMOV UR43, UR5 ;  /* 0x00000005002b7c82 */ /* 0x000fe40008000000 */
[----:B------:R-:W-:Y:S04]  /*6fa0*/  UIMAD UR4, UR43, UR9, UR8 ;  /* 0x000000092b0472a4 */ /* 0x000fe8000f8e0208 */
[----:B------:R-:W-:Y:S01]  /*6fb0*/  UISETP.GT.U32.AND UP0, UPT, UR6, UR4, UPT ;  /* 0x000000040600728c */ /* 0x000fe2000bf04070 */
[----:B-1----:R-:W-:Y:S10]  /*6fc0*/  IADD3 R6, PT, PT, R0, 0xffffffe, RZ ;  /* 0x0ffffffe00067810 */ /* 0x002ff40007ffe0ff */
[----:B------:R-:W-:Y:S02]  /*6fd0*/  @!UP0 UIADD3 UR4, UPT, UPT, UR4, -UR6, URZ ;  /* 0x8000000604048290 */ /* 0x000fe4000fffe0ff */
[----:B------:R-:W-:Y:S01]  /*6fe0*/  @!UP0 UIADD3 UR43, UPT, UPT, UR43, 0x1, URZ ;  /* 0x000000012b2b8890 */ /* 0x000fe2000fffe0ff */
[----:B------:R-:W1:Y:S01]  /*6ff0*/  F2I.FTZ.U32.TRUNC.NTZ R7, R6 ;  /* 0x0000000600077305 */ /* 0x000e62000021f000 */
[----:B------:R-:W-:Y:S02]  /*7000*/  UISETP.GE.U32.AND UP2, UPT, UR4, UR6, UPT ;  /* 0x000000060400728c */ /* 0x000fe4000bf46070 */
[----:B------:R-:W-:Y:S02]  /*7010*/  ULOP3.LUT UR4, UR23, UR55, URZ, 0x3c, !UPT ;  /* 0x0000003717047292 */ /* 0x000fe4000f8e3cff */
[----:B------:R-:W-:Y:S02]  /*7020*/  UISETP.NE.AND UP0, UPT, UR55, URZ, UPT ;  /* 0x000000ff3700728c */ /* 0x000fe4000bf05270 */
[----:B------:R-:W-:Y:S05]  /*7030*/  UISETP.GE.AND UP1, UPT, UR4, URZ, UPT ;  /* 0x000000ff0400728c */ /* 0x000fea000bf26270 */
[----:B------:R-:W-:Y:S01]  /*7040*/  @UP2 UIADD3 UR43, UPT, UPT, UR43, 0x1, URZ ;  /* 0x000000012b2b2890 */ /* 0x000fe2000fffe0ff */
[--C-:B-1----:R-:W-:Y:S02]  /*7050*/  IMAD.MOV R4, RZ, RZ, -R7.reuse ;  /* 0x000000ffff047224 */ /* 0x102fe400078e0a07 */
[----:B------:R-:W-:Y:S03]  /*7060*/  IMAD.MOV.U32 R6, RZ, RZ, RZ ;  /* 0x000000ffff067224 */ /* 0x000fe600078e00ff */
[----:B------:R-:W-:Y:S01]  /*7070*/  @!UP1 UIADD3 UR43, UPT, UPT, -UR43, URZ, URZ ;  /* 0x000000ff2b2b9290 */ /* 0x000fe2000fffe1ff */
[----:B------:R-:W-:Y:S01]  /*7080*/  IMAD R3, R4, R5, RZ ;  /* 0x0000000504037224 */ /* 0x000fe200078e02ff */
[----:B------:R-:W-:Y:S02]  /*7090*/  UISETP.NE.AND UP1, UPT, UR38, 0x1, UPT ;  /* 0x000000012600788c */ /* 0x000fe4000bf25270 */
[----:B------:R-:W-:Y:S01]  /*70a0*/  @!UP0 ULOP3.LUT UR43, URZ, UR55, URZ, 0x33, !UPT ;  /* 0x00000037ff2b8292 */ /* 0x000fe2000f8e33ff */
[----:B------:R-:W-:Y:S05]  /*70b0*/  IMAD.HI.U32 R7, R7, R3, R6 ;  /* 0x0000000307077227 */ /* 0x000fea00078e0006 */
[----:B------:R-:W-:Y:S03]  /*70c0*/  IMAD.U32 R0, RZ, RZ, UR43 ;  /* 0x0000002bff007e24 */ /* 0x000fe6000f8e00ff */
[----:B------:R-:W1:Y:S02]  /*70d0*/  @!UP1 LDCU.128 UR12, c[0x0][0xb10] ;  /* 0x00016200ff0c97ac */ /* 0x000e640008000c00 */
[----:B------:R-:W-:Y:S05]  /*70e0*/  IABS R0, R0 ;  /* 0x0000000000007213 */ /* 0x000fea0000000000 */
[----:B------:R-:W-:Y:S01]  /*70f0*/  IMAD.HI.U32 R7, R7, R0, RZ ;  /* 0x0000000007077227 */ /* 0x000fe200078e00ff */
[----:B------:R-:W2:Y:S01]  /*7100*/  @!UP1 LDCU UR5, c[0x0][0xb0c] ;  /* 0x00016180ff0597ac */ /* 0x000ea20008000800 */
[----:B------:R-:W3:Y:S03]  /*7110*/  @!UP1 LDCU UR10, c[0x0][0xb20] ;  /* 0x00016400ff0a97ac */ /* 0x000ee60008000800 */
[----:B------:R-:W-:Y:S01]  /*7120*/  IADD3 R3, PT, PT, -R7, RZ, RZ ;  /* 0x000000ff07037210 */ /* 0x000fe20007ffe1ff */
[----:B-1----:R-:W-:Y:S04]  /*7130*/  UIMAD.WIDE.U32 UR8, UR37, UR12, URZ ;  /* 0x0000000c250872a5 */ /* 0x002fe8000f8e00ff */
[C---:B------:R-:W-:Y:S01]  /*7140*/  IMAD R0, R5.reuse, R3, R0 ;  /* 0x0000000305007224 */ /* 0x040fe200078e0200 */
[----:B------:R-:W-:Y:S02]  /*7150*/  UIMAD.WIDE.U32 UR6, UR36, UR15, URZ ;  /* 0x0000000f240672a5 */ /* 0x000fe4000f8e00ff */
[----:B------:R-:W-:Y:S02]  /*7160*/  ULOP3.LUT UR8, UR43, UR16, URZ, 0x3c, !UPT ;  /* 0x000000102b087292 */ /* 0x000fe4000f8e3cff */
[----:B------:R-:W-:Y:S01]  /*7170*/  @!UP1 UISETP.NE.AND UP2, UPT, UR14, 0x1, UPT ;  /* 0x000000010e00988c */ /* 0x000fe2000bf45270 */
[----:B------:R-:W-:Y:S01]  /*7180*/  ISETP.GT.U32.AND P1, PT, R5, R0, PT ;  /* 0x000000000500720c */ /* 0x000fe20003f24070 */
[----:B--2---:R-:W-:Y:S01]  /*7190*/  @!UP1 UISETP.NE.AND UP0, UPT, UR5, 0x1, UPT ;  /* 0x000000010500988c */ /* 0x004fe2000bf05270 */
[----:B------:R-:W-:Y:S01]  /*71a0*/  @!UP1 UMOV UR4, UR9 ;  /* 0x0000000900049c82 */ /* 0x000fe20008000000 */
[----:B------:R-:W-:Y:S01]  /*71b0*/  @!UP1 UMOV UR6, UR7 ;  /* 0x0000000700069c82 */ /* 0x000fe20008000000 */
[----:B------:R-:W-:Y:S02]  /*71c0*/  @!UP1 USHF.R.U32.HI UR4, URZ, UR13, UR4 ;  /* 0x0000000dff049299 */ /* 0x000fe40008011604 */
[----:B---3--:R-:W-:Y:S02]  /*71d0*/  @!UP1 USHF.R.U32.HI UR6, URZ, UR10, UR6 ;  /* 0x0000000aff069299 */ /* 0x008fe40008011606 */
[----:B------:R-:W-:Y:S02]  /*71e0*/  @!UP1 USEL UR7, UR37, UR4, !UP0 ;  /* 0x0000000425079287 */ /* 0x000fe4000c000000 */
[----:B------:R-:W-:Y:S02]  /*71f0*/  UISETP.GE.AND UP0, UPT, UR8, URZ, UPT ;  /* 0x000000ff0800728c */ /* 0x000fe4000bf06270 */
[----:B------:R-:W-:Y:S01]  /*7200*/  @!UP1 USEL UR6, UR36, UR6, !UP2 ;  /* 0x0000000624069287 */ /* 0x000fe2000d000000 */
[----:B------:R-:W-:Y:S01]  /*7210*/  @!P1 IMAD.IADD R0, R0, 0x1, -R5 ;  /* 0x0000000100009824 */ /* 0x000fe200078e0a05 */
[----:B------:R-:W-:Y:S01]  /*7220*/  UISETP.NE.AND UP2, UPT, UR16, URZ, UPT ;  /* 0x000000ff1000728c */ /* 0x000fe2000bf45270 */
[----:B------:R-:W-:Y:S01]  /*7230*/  @!P1 VIADD R7, R7, 0x1 ;  /* 0x0000000107079836 */ /* 0x000fe20000000000 */
[----:B------:R-:W-:Y:S02]  /*7240*/  @!UP1 UIADD3 UR4, UPT, UPT, -UR7, UR6, URZ ;  /* 0x0000000607049290 */ /* 0x000fe4000fffe1ff */
[----:B------:R-:W-:Y:S01]  /*7250*/  @!UP1 UIADD3 UR6, UPT, UPT, UR7, -UR6, URZ ;  /* 0x8000000607069290 */ /* 0x000fe2000fffe0ff */
[----:B------:R-:W-:Y:S01]  /*7260*/  ISETP.GE.U32.AND P2, PT, R0, R5, PT ;  /* 0x000000050000720c */ /* 0x000fe20003f46070 */
[----:B------:R-:W-:Y:S01]  /*7270*/  @!UP1 UIMAD UR37, UR4, UR5, UR37 ;  /* 0x00000005042592a4 */ /* 0x000fe2000f8e0225 */
[----:B------:R-:W-:Y:S01]  /*7280*/  @P0 SHF.R.U32.HI R0, RZ, 0x10, R81 ;  /* 0x00000010ff000819 */ /* 0x000fe20000011651 */
[----:B------:R-:W-:Y:S02]  /*7290*/  UIADD3 UR4, UPT, UPT, -UR43, URZ, URZ ;  /* 0x000000ff2b047290 */ /* 0x000fe4000fffe1ff */
[----:B------:R-:W-:Y:S01]  /*72a0*/  @!UP1 UIMAD UR36, UR6, UR14, UR36 ;  /* 0x0000000e062492a4 */ /* 0x000fe2000f8e0224 */
[----:B------:R-:W-:Y:S01]  /*72b0*/  @P0 R2UR UR11, R0 ;  /* 0x00000000000b02ca */ /* 0x000fe200000e0000 */
[----:B------:R-:W-:Y:S04]  /*72c0*/  UIMAD UR5, UR55, UR4, UR23 ;  /* 0x00000004370572a4 */ /* 0x000fe8000f8e0217 */
[----:B------:R-:W-:Y:S02]  /*72d0*/  USHF.L.U32 UR53, UR5, 0x6, URZ ;  /* 0x0000000605357899 */ /* 0x000fe400080006ff */
[----:B------:R-:W-:Y:S04]  /*72e0*/  @P2 IADD3 R7, PT, PT, R7, 0x1, RZ ;  /* 0x0000000107072810 */ /* 0x000fe80007ffe0ff */
[----:B------:R-:W-:Y:S02]  /*72f0*/  R2UR UR44, R7 ;  /* 0x00000000072c72ca */ /* 0x000fe400000e0000 */
[----:B------:R-:W-:Y:S01]  /*7300*/  IMAD.U32 R106, RZ, RZ, UR11 ;  /* 0x0000000bff6a7e24 */ /* 0x000fe2000f8e00ff */
[----:B------:R-:W-:Y:S10]  /*7310*/  UIADD3 UR11, UPT, UPT, UR51, 0x200, URZ ;  /* 0x00000200330b7890 */ /* 0x000ff4000fffe0ff */
[----:B------:R-:W-:Y:S02]  /*7320*/  @!UP0 UIADD3 UR44, UPT, UPT, -UR44, URZ, URZ ;  /* 0x000000ff2c2c8290 */ /* 0x000fe4000fffe1ff */
[----:B------:R-:W-:Y:S02]  /*7330*/  ULOP3.LUT UP0, URZ, UR11, 0x1b0, URZ, 0xc0, !UPT ;  /* 0x000001b00bff7892 */ /* 0x000fe4000f80c0ff */
[----:B------:R-:W-:Y:S04]  /*7340*/  @!UP2 ULOP3.LUT UR44, URZ, UR16, URZ, 0x33, !UPT ;  /* 0x00000010ff2ca292 */ /* 0x000fe8000f8e33ff */
[----:B------:R-:W-:Y:S04]  /*7350*/  UIADD3 UR4, UPT, UPT, -UR44, URZ, URZ ;  /* 0x000000ff2c047290 */ /* 0x000fe8000fffe1ff */
[----:B------:R-:W-:Y:S01]  /*7360*/  UIMAD UR43, UR16, UR4, UR43 ;  /* 0x00000004102b72a4 */ /* 0x000fe2000f8e022b */
[----:B------:R-:W-:Y:S11]  /*7370*/  BRA.U !UP0, `(.L_x_110) ;  /* 0x00000001087c7547 */ /* 0x000ff6000b800000 */
[----:B------:R-:W1:Y:S01]  /*7380*/  LDCU.64 UR8, c[0x4][0x80] ;  /* 0x01001000ff0877ac */ /* 0x000e620008000a00 */
[----:B------:R-:W-:Y:S01]  /*7390*/  MOV R16, 0x0 ;  /* 0x0000000000107802 */ /* 0x000fe20000000f00 */
[----:B------:R-:W-:Y:S02]  /*73a0*/  HFMA2 R12, -RZ, RZ, 0, 5.9604644775390625e-08 ;  /* 0x00000001ff0c7431 */ /* 0x000fe400000001ff */
[----:B------:R-:W-:Y:S01]  /*73b0*/  IMAD.MOV.U32 R8, RZ, RZ, 0x70 ;  /* 0x00000070ff087424 */ /* 0x000fe200078e00ff */
[----:B------:R2:W3:Y:S01]  /*73c0*/  LDC.64 R14, c[0x4][R16] ;  /* 0x01000000100e7b82 */ /* 0x0004e20000000a00 */
[----:B------:R-:W4:Y:S01]  /*73d0*/  LDCU.64 UR6, c[0x4][0x88] ;  /* 0x01001100ff0677ac */ /* 0x000f220008000a00 */
[----:B------:R-:W-:Y:S01]  /*73e0*/  IMAD.MOV.U32 R13, RZ, RZ, RZ ;  /* 0x000000ffff0d7224 */ /* 0x000fe200078e00ff */
[----:B------:R-:W2:Y:S01]  /*73f0*/  LDCU.64 UR4, c[0x4][0x8] ;  /* 0x01000100ff0477ac */ /* 0x000ea20008000a00 */
[----:B-1----:R-:W-:Y:S01]  /*7400*/  MOV R5, UR9 ;  /* 0x0000000900057c02 */ /* 0x002fe20008000f00 */
[----:B------:R-:W-:Y:S01]  /*7410*/  IMAD.U32 R4, RZ, RZ, UR8 ;  /* 0x00000008ff047e24 */ /* 0x000fe2000f8e00ff */
[----:B----4-:R-:W-:Y:S01]  /*7420*/  MOV R7, UR7 ;  /* 0x0000000700077c02 */ /* 0x010fe20008000f00 */
[----:B------:R-:W-:Y:S01]  /*7430*/  IMAD.U32 R6, RZ, RZ, UR6 ;  /* 0x00000006ff067e24 */ /* 0x000fe2000f8e00ff */
[----:B--2---:R-:W-:Y:S01]  /*7440*/  MOV R11, UR5 ;  /* 0x00000005000b7c02 */ /* 0x004fe20008000f00 */
[----:B------:R-:W-:Y:S02]  /*7450*/  IMAD.U32 R10, RZ, RZ, UR4 ;  /* 0x00000004ff0a7e24 */ /* 0x000fe4000f8e00ff */
[----:B------:R-:W-:Y:S07]  /*7460*/  LEPC R20, `(.L_x_111) ;  /* 0x000000001014794e */ /* 0x000fee0000000000 */
[----:B---3-5:R-:W-:Y:S05]  /*7470*/  CALL.ABS.NOINC R14 ;  /* 0x000000000e007343 */ /* 0x028fea0003c00000 */
.L_x_111:
[----:B------:R-:W1:Y:S01]  /*7480*/  LDCU.64 UR8, c[0x4][0x80] ;  /* 0x01001000ff0877ac */ /* 0x000e620008000a00 */
[----:B------:R-:W2:Y:S01]  /*7490*/  LDC.64 R16, c[0x4][R16] ;  /* 0x0100000010107b82 */ /* 0x000ea20000000a00 */
[----:B------:R-:W-:Y:S02]  /*74a0*/  HFMA2 R12, -RZ, RZ, 0, 5.9604644775390625e-08 ;  /* 0x00000001ff0c7431 */ /* 0x000fe400000001ff */
[----:B------:R-:W-:Y:S02]  /*74b0*/  IMAD.MOV.U32 R8, RZ, RZ, 0x70 ;  /* 0x00000070ff087424 */ /* 0x000fe400078e00ff */
[----:B------:R-:W-:Y:S01]  /*74c0*/  IMAD.MOV.U32 R13, RZ, RZ, RZ ;  /* 0x000000ffff0d7224 */ /* 0x000fe200078e00ff */
[----:B------:R-:W3:Y:S01]  /*74d0*/  LDCU.64 UR6, c[0x4][0x88] ;  /* 0x01001100ff0677ac */ /* 0x000ee20008000a00 */
[----:B------:R-:W4:Y:S01]  /*74e0*/  LDCU.64 UR4, c[0x4][0x8] ;  /* 0x01000100ff0477ac */ /* 0x000f220008000a00 */
[----:B-1----:R-:W-:Y:S02]  /*74f0*/  MOV R4, UR8 ;  /* 0x0000000800047c02 */ /* 0x002fe40008000f00 */
[----:B------:R-:W-:Y:S02]  /*7500*/  MOV R5, UR9 ;  /* 0x0000000900057c02 */ /* 0x000fe40008000f00 */
[----:B---3--:R-:W-:Y:S01]  /*7510*/  MOV R7, UR7 ;  /* 0x0000000700077c02 */ /* 0x008fe20008000f00 */
[----:B------:R-:W-:Y:S01]  /*7520*/  IMAD.U32 R6, RZ, RZ, UR6 ;  /* 0x00000006ff067e24 */ /* 0x000fe2000f8e00ff */
[----:B----4-:R-:W-:Y:S01]  /*7530*/  MOV R11, UR5 ;  /* 0x00000005000b7c02 */ /* 0x010fe20008000f00 */
[----:B------:R-:W-:Y:S02]  /*7540*/  IMAD.U32 R10, RZ, RZ, UR4 ;  /* 0x00000004ff0a7e24 */ /* 0x000fe4000f8e00ff */
[----:B------:R-:W-:Y:S07]  /*7550*/  LEPC R20, `(.L_x_110) ;  /* 0x000000001014794e */ /* 0x000fee0000000000 */
[----:B--2---:R-:W-:Y:S05]  /*7560*/  CALL.ABS.NOINC R16 ;  /* 0x0000000010007343 */ /* 0x004fea0003c00000 */
.L_x_110:
[----:B------:R-:W-:Y:S02]  /*7570*/  R2UR UR4, R97 ;  /* 0x00000000610472ca */ /* 0x000fe400000e0000 */
[----:B------:R-:W-:Y:S02]  /*7580*/  ISETP.NE.U32.AND P3, PT, R78, RZ, PT ;  /* 0x000000ff4e00720c */ /* 0x000fe40003f65070 */
[----:B------:R-:W-:Y:S02]  /*7590*/  ISETP.NE.U32.AND P2, PT, RZ, UR58, PT ;  /* 0x0000003aff007c0c */ /* 0x000fe4000bf45070 */
[----:B------:R-:W-:Y:S02]  /*75a0*/  ISETP.NE.AND.EX P3, PT, R79, RZ, PT, P3 ;  /* 0x000000ff4f00720c */ /* 0x000fe40003f65330 */
[----:B------:R-:W-:Y:S05]  /*75b0*/  ISETP.NE.AND.EX P2, PT, RZ, UR59, PT, P2 ;  /* 0x0000003bff007c0c */ /* 0x000fea000bf45320 */
[----:B------:R-:W-:Y:S01]  /*75c0*/  UISETP.NE.AND UP2, UPT, UR4, URZ, UPT ;  /* 0x000000ff0400728c */ /* 0x000fe2000bf45270 */
[----:B------:R-:W1:Y:S05]  /*75d0*/  LDCU.64 UR4, c[0x0][0x890] ;  /* 0x00011200ff0477ac */ /* 0x000e6a0008000a00 */
[----:B------:R-:W-:Y:S04]  /*75e0*/  PLOP3.LUT P4, PT, PT, PT, UP2, 0x80, 0x8 ;  /* 0x000000000008781c */ /* 0x000fe80003f8f028 */
[----:B------:R-:W-:Y:S01]  /*75f0*/  P2R R110, PR, RZ, 0x10 ;  /* 0x00000010ff6e7803 */ /* 0x000fe20000000000 */
[----:B-1----:R-:W-:Y:S04]  /*7600*/  UISETP.NE.U32.AND UP0, UPT, UR4, URZ, UPT ;  /* 0x000000ff0400728c */ /* 0x002fe8000bf05070 */
[----:B------:R-:W-:Y:S02]  /*7610*/  UISETP.NE.AND.EX UP1, UPT, UR5, URZ, UPT, UP0 ;  /* 0x000000ff0500728c */ /* 0x000fe4000bf25300 */
[----:B------:R-:W-:Y:S02]  /*7620*/  UPLOP3.LUT UP0, UPT, UPT, UPT, UPT, 0x40, 0x4 ;  /* 0x000000000004789c */ /* 0x000fe40003f0e870 */
[----:B------:R-:W-:Y:S06]  /*7630*/  @UP2 UPLOP3.LUT UP0, UPT, UPT, UPT, UP1, 0x80, 0x8 ;  /* 0x000000000008289c */ /* 0x000fec0003f0f010 */
[----:B------:R-:W-:Y:S01]  /*7640*/  PLOP3.LUT P0, PT, PT, PT, UP0, 0x80, 0x8 ;  /* 0x000000000008781c */ /* 0x000fe20003f0f008 */
[----:B------:R-:W-:Y:S01]  /*7650*/  @!UPT UIADD3 URZ, UPT, UPT, URZ, URZ, URZ ;  /* 0x000000fffffff290 */ /* 0x000fe2000fffe0ff */
[----:B------:R-:W-:Y:S11]  /*7660*/  BRA.U !UP1, `(.L_x_112) ;  /* 0x00000001093c7547 */ /* 0x000ff6000b800000 */
[----:B------:R-:W-:Y:S01]  /*7670*/  UISETP.NE.U32.AND UP0, UPT, UR58, URZ, UPT ;  /* 0x000000ff3a00728c */ /* 0x000fe2000bf05070 */
[----:B------:R-:W-:Y:S01]  /*7680*/  HFMA2 R0, -RZ, RZ, 0, 5.9604644775390625e-08 ;  /* 0x00000001ff007431 */ /* 0x000fe200000001ff */
[----:B------:R-:W1:Y:S01]  /*7690*/  LDCU.64 UR8, c[0x0][0x358] ;  /* 0x00006b00ff0877ac */ /* 0x000e620008000a00 */
[----:B------:R-:W-:Y:S01]  /*76a0*/  IMAD.MOV.U32 R91, RZ, RZ, 0x1 ;  /* 0x00000001ff5b7424 */ /* 0x000fe200078e00ff */
[----:B------:R-:W-:Y:S06]  /*76b0*/  UISETP.NE.AND.EX UP0, UPT, UR59, URZ, UPT, UP0 ;  /* 0x000000ff3b00728c */ /* 0x000fec000bf05300 */
        /* <DEDUP_REMOVED lines=9> */
[----:B-12---:R-:W-:Y:S02]  /*7750*/  @!P1 IMAD.U32 R41, RZ, RZ, UR4 ;  /* 0x00000004ff299e24 */ /* 0x006fe4000f8e00ff */
.L_x_112:
[----:B------:R-:W-:Y:S05]  /*7760*/  @!P3 BRA `(.L_x_113) ;  /* 0x000000000024b947 */ /* 0x000fea0003800000 */
[----:B------:R-:W-:Y:S01]  /*7770*/  ISETP.NE.U32.AND P1, PT, R76, RZ, PT ;  /* 0x000000ff4c00720c */ /* 0x000fe20003f25070 */
[----:B------:R-:W1:Y:S03]  /*7780*/  LDCU.64 UR4, c[0x0][0x358] ;  /* 0x00006b00ff0477ac */ /* 0x000e660008000a00 */
[----:B------:R-:W-:Y:S11]  /*7790*/  ISETP.NE.AND.EX P1, PT, R77, RZ, PT, P1 ;  /* 0x000000ff4d00720c */ /* 0x000ff60003f25310 */
[----:B------:R-:W-:Y:S02]  /*77a0*/  @!UPT UIADD3 URZ, UPT, UPT, URZ, URZ, URZ ;  /* 0x000000fffffff290 */ /* 0x000fe4000fffe0ff */
[----:B------:R-:W2:Y:S01]  /*77b0*/  @P1 LDC.64 R4, c[0x0][0x8a8] ;  /* 0x00022a00ff041b82 */ /* 0x000ea20000000a00 */
[----:B------:R-:W-:Y:S04]  /*77c0*/  @P1 IMAD R0, R78, UR49, RZ ;  /* 0x000000314e001c24 */ /* 0x000fe8000f8e02ff */
[----:B--2---:R-:W-:Y:S05]  /*77d0*/  @P1 IMAD.WIDE R4, R0, 0x4, R4 ;  /* 0x0000000400041825 */ /* 0x004fea00078e0204 */
[----:B-1---5:R1:W5:Y:S02]  /*77e0*/  @P1 LDG.E R38, desc[UR4][R4.64] ;  /* 0x0000000404261981 */ /* 0x022364000c1e1900 */
[----:B-1----:R-:W2:Y:S02]  /*77f0*/  @!P1 LDC R38, c[0x0][0x8a0] ;  /* 0x00022800ff269b82 */ /* 0x002ea40000000800 */
.L_x_113:
[----:B-----5:R-:W-:Y:S01]  /*7800*/  FSETP.NEU.AND P1, PT, R41, RZ, PT ;  /* 0x000000ff2900720b */ /* 0x020fe20003f2d000 */
[----:B------:R-:W-:Y:S01]  /*7810*/  ULOP3.LUT UR4, UR57, 0x1, URZ, 0x3c, !UPT ;  /* 0x0000000139047892 */ /* 0x000fe2000f8e3cff */
[----:B------:R-:W-:Y:S01]  /*7820*/  SEL R6, RZ, 0xffffffff, P2 ;  /* 0xffffffffff067807 */ /* 0x000fe20001000000 */
[----:B------:R-:W-:Y:S01]  /*7830*/  IMAD.U32 R5, RZ, RZ, UR52 ;  /* 0x00000034ff057e24 */ /* 0x000fe2000f8e00ff */
[----:B------:R-:W-:Y:S01]  /*7840*/  @P4 LOP3.LUT P2, RZ, R91, 0xff, RZ, 0xc0, !PT ;  /* 0x000000ff5bff4812 */ /* 0x000fe2000784c0ff */
[----:B------:R-:W-:Y:S01]  /*7850*/  IMAD.U32 R112, RZ, RZ, UR52 ;  /* 0x00000034ff707e24 */ /* 0x000fe2000f8e00ff */
[----:B------:R-:W-:Y:S01]  /*7860*/  @P4 SEL R109, RZ, 0xffffffff, P1 ;  /* 0xffffffffff6d4807 */ /* 0x000fe20000800000 */
[----:B------:R-:W-:Y:S01]  /*7870*/  IMAD.U32 R46, RZ, RZ, UR4 ;  /* 0x00000004ff2e7e24 */ /* 0x000fe2000f8e00ff */
[----:B------:R-:W-:Y:S01]  /*7880*/  LEA R0, R5, UR51, 0x3 ;  /* 0x0000003305007c11 */ /* 0x000fe2000f8e18ff */
[----:B------:R-:W-:Y:S01]  /*7890*/  IMAD.SHL.U32 R112, R112, 0x2000, RZ ;  /* 0x0000200070707824 */ /* 0x000fe200078e00ff */
[----:B------:R-:W-:Y:S01]  /*78a0*/  @P0 SEL R109, R6, R109, !P2 ;  /* 0x0000006d066d0207 */ /* 0x000fe20005000000 */
[----:B------:R-:W-:Y:S01]  /*78b0*/  IMAD.SHL.U32 R85, R99, 0x10, RZ ;  /* 0x0000001063557824 */ /* 0x000fe200078e00ff */
[----:B------:R-:W-:Y:S01]  /*78c0*/  LEA R107, R36, UR51, 0x3 ;  /* 0x00000033246b7c11 */ /* 0x000fe2000f8e18ff */
[----:B------:R-:W-:Y:S01]  /*78d0*/  IMAD.IADD R111, R105, 0x1, R112 ;  /* 0x00000001696f7824 */ /* 0x000fe200078e0270 */
[----:B------:R-:W-:Y:S01]  /*78e0*/  @P4 LOP3.LUT R109, R109, 0x1, RZ, 0xc0, !PT ;  /* 0x000000016d6d4812 */ /* 0x000fe200078ec0ff */
[----:B------:R-:W-:Y:S01]  /*78f0*/  IMAD.SHL.U32 R84, R98, 0x10, RZ ;  /* 0x0000001062547824 */ /* 0x000fe200078e00ff */
[----:B------:R-:W-:Y:S01]  /*7900*/  SHF.L.U32 R4, R89, 0x1f, RZ ;  /* 0x0000001f59047819 */ /* 0x000fe200000006ff */
[----:B------:R-:W-:Y:S01]  /*7910*/  IMAD.IADD R87, R111, 0x1, R85 ;  /* 0x000000016f577824 */ /* 0x000fe200078e0255 */
[----:B------:R-:W-:Y:S01]  /*7920*/  ISETP.NE.U32.OR P5, PT, R109, 0x1, !P4 ;  /* 0x000000016d00780c */ /* 0x000fe200067a5470 */
[----:B------:R-:W-:Y:S01]  /*7930*/  BSSY B1, `(.L_x_114) ;  /* 0x0000032000017945 */ /* 0x000fe20003800000 */
[----:B------:R-:W-:Y:S01]  /*7940*/  PLOP3.LUT P0, PT, PT, PT, UP1, 0x80, 0x8 ;  /* 0x000000000008781c */ /* 0x000fe20003f0f018 */
[----:B------:R-:W-:Y:S01]  /*7950*/  IMAD.MOV.U32 R113, RZ, RZ, 0x1 ;  /* 0x00000001ff717424 */ /* 0x000fe200078e00ff */
[----:B------:R-:W-:Y:S01]  /*7960*/  LOP3.LUT P2, R108, R91, 0xff, RZ, 0xc0, !PT ;  /* 0x000000ff5b6c7812 */ /* 0x000fe2000784c0ff */
[----:B------:R-:W-:Y:S01]  /*7970*/  IMAD.IADD R39, R37, 0x1, R2 ;  /* 0x0000000125277824 */ /* 0x000fe200078e0202 */
[----:B------:R-:W-:Y:S01]  /*7980*/  SEL R115, RZ, 0xffffffff, P1 ;  /* 0xffffffffff737807 */ /* 0x000fe20000800000 */
[----:B------:R-:W-:Y:S01]  /*7990*/  IMAD.U32 R114, RZ, RZ, UR52 ;  /* 0x00000034ff727e24 */ /* 0x000fe2000f8e00ff */
[----:B------:R-:W-:Y:S02]  /*79a0*/  CS2R R74, SRZ ;  /* 0x00000000004a7805 */ /* 0x000fe4000001ff00 */
[----:B------:R-:W-:Y:S02]  /*79b0*/  CS2R R72, SRZ ;  /* 0x0000000000487805 */ /* 0x000fe4000001ff00 */
[----:B------:R-:W-:Y:S02]  /*79c0*/  CS2R R66, SRZ ;  /* 0x0000000000427805 */ /* 0x000fe4000001ff00 */
[----:B------:R-:W-:Y:S02]  /*79d0*/  CS2R R64, SRZ ;  /* 0x0000000000407805 */ /* 0x000fe4000001ff00 */
[----:B------:R-:W-:Y:S02]  /*79e0*/  CS2R R58, SRZ ;  /* 0x00000000003a7805 */ /* 0x000fe4000001ff00 */
[----:B------:R-:W-:Y:S02]  /*79f0*/  @P5 SHF.L.U32 R3, R46, 0x1f, RZ ;  /* 0x0000001f2e035819 */ /* 0x000fe400000006ff */
[----:B------:R-:W-:Y:S02]  /*7a00*/  CS2R R56, SRZ ;  /* 0x0000000000387805 */ /* 0x000fe4000001ff00 */
[----:B------:R-:W-:Y:S02]  /*7a10*/  @P0 SEL R115, R6, R115, !P2 ;  /* 0x0000007306730207 */ /* 0x000fe40005000000 */
[----:B------:R-:W-:Y:S01]  /*7a20*/  CS2R R50, SRZ ;  /* 0x0000000000327805 */ /* 0x000fe2000001ff00 */
[----:B------:R-:W1:Y:S01]  /*7a30*/  @P5 SYNCS.PHASECHK.TRANS64.TRYWAIT P4, [R0+URZ+0x140], R3 ;  /* 0x00014003000055a7 */ /* 0x000e6200080811ff */
[----:B------:R-:W-:Y:S01]  /*7a40*/  CS2R R48, SRZ ;  /* 0x0000000000307805 */ /* 0x000fe2000001ff00 */
[----:B------:R-:W-:Y:S01]  /*7a50*/  IMAD.IADD R86, R111, 0x1, R84 ;  /* 0x000000016f567824 */ /* 0x000fe200078e0254 */
[----:B------:R-:W-:Y:S01]  /*7a60*/  LOP3.LUT R115, R115, 0x1, RZ, 0xc0, !PT ;  /* 0x0000000173737812 */ /* 0x000fe200078ec0ff */
[----:B------:R-:W-:Y:S01]  /*7a70*/  IMAD.IADD R47, R104, 0x1, R87 ;  /* 0x00000001682f7824 */ /* 0x000fe200078e0257 */
[----:B------:R3:W4:Y:S01]  /*7a80*/  SYNCS.PHASECHK.TRANS64.TRYWAIT P3, [R107+URZ+0x190], R4 ;  /* 0x000190046b0075a7 */ /* 0x00072200080611ff */
[----:B-1----:R-:W-:Y:S01]  /*7a90*/  @P5 SEL R113, RZ, 0x1, !P4 ;  /* 0x00000001ff715807 */ /* 0x002fe20006000000 */
[----:B---3--:R-:W-:Y:S06]  /*7aa0*/  @!P5 BRA `(.L_x_115) ;  /* 0x000000000068d947 */ /* 0x008fec0003800000 */
[----:B------:R-:W-:Y:S01]  /*7ab0*/  ISETP.NE.AND P1, PT, R113, RZ, PT ;  /* 0x000000ff7100720c */ /* 0x000fe20003f25270 */
[----:B------:R-:W-:Y:S01]  /*7ac0*/  BSSY B0, `(.L_x_116) ;  /* 0x000000e000007945 */ /* 0x000fe20003800000 */
[----:B------:R-:W-:Y:S02]  /*7ad0*/  ISETP.NE.U32.AND P0, PT, R115, 0x1, PT ;  /* 0x000000017300780c */ /* 0x000fe40003f05070 */
[----:B------:R-:W-:Y:S02]  /*7ae0*/  CS2R R50, SRZ ;  /* 0x0000000000327805 */ /* 0x000fe4000001ff00 */
[----:B------:R-:W-:Y:S02]  /*7af0*/  CS2R R48, SRZ ;  /* 0x0000000000307805 */ /* 0x000fe4000001ff00 */
[----:B------:R-:W-:Y:S02]  /*7b00*/  CS2R R58, SRZ ;  /* 0x00000000003a7805 */ /* 0x000fe4000001ff00 */
[----:B------:R-:W-:Y:S02]  /*7b10*/  CS2R R56, SRZ ;  /* 0x0000000000387805 */ /* 0x000fe4000001ff00 */
[----:B------:R-:W-:Y:S02]  /*7b20*/  CS2R R66, SRZ ;  /* 0x0000000000427805 */ /* 0x000fe4000001ff00 */
[----:B------:R-:W-:Y:S02]  /*7b30*/  CS2R R64, SRZ ;  /* 0x0000000000407805 */ /* 0x000fe4000001ff00 */
[----:B------:R-:W-:Y:S02]  /*7b40*/  CS2R R74, SRZ ;  /* 0x00000000004a7805 */ /* 0x000fe4000001ff00 */
[----:B------:R-:W-:Y:S01]  /*7b50*/  CS2R R72, SRZ ;  /* 0x0000000000487805 */ /* 0x000fe2000001ff00 */
[----:B------:R-:W-:Y:S06]  /*7b60*/  @P1 BRA `(.L_x_117) ;  /* 0x00000000000c1947 */ /* 0x000fec0003800000 */
[----:B------:R-:W-:Y:S04]  /*7b70*/  SHF.L.U32 R3, R46, 0x1f, RZ ;  /* 0x0000001f2e037819 */ /* 0x000fe800000006ff */
[----:B------:R-:W1:Y:S02]  /*7b80*/  SYNCS.PHASECHK.TRANS64.TRYWAIT P1, [R0+URZ+0x140], R3 ;  /* 0x00014003000075a7 */ /* 0x000e6400080211ff */
[----:B-1----:R-:W-:Y:S05]  /*7b90*/  @!P1 BRA `(.L_x_118) ;  /* 0x0000002800c09947 */ /* 0x002fea0003800000 */
.L_x_117:
[----:B------:R-:W-:Y:S05]  /*7ba0*/  BSYNC B0 ;  /* 0x0000000000007941 */ /* 0x000fea0003800000 */
.L_x_116:
[----:B------:R3:W1:Y:S01]  /*7bb0*/  @P0 LDS.128 R48, [R111] ;  /* 0x000000006f300984 */ /* 0x0006620000000c00 */
[----:B------:R-:W-:Y:S03]  /*7bc0*/  UIADD3 UR4, UPT, UPT, UR52, 0x1, URZ ;  /* 0x0000000134047890 */ /* 0x000fe6000fffe0ff */
[----:B------:R3:W1:Y:S01]  /*7bd0*/  @P0 LDS.128 R56, [R87+0x10] ;  /* 0x0000100057380984 */ /* 0x0006620000000c00 */
[----:B------:R-:W-:Y:S03]  /*7be0*/  UISETP.NE.AND UP0, UPT, UR4, 0x3, UPT ;  /* 0x000000030400788c */ /* 0x000fe6000bf05270 */
[----:B------:R3:W1:Y:S01]  /*7bf0*/  @P0 LDS.128 R64, [R86+0x20] ;  /* 0x0000200056400984 */ /* 0x0006620000000c00 */
[----:B------:R-:W-:Y:S02]  /*7c00*/  USEL UR5, URZ, 0x1, UP0 ;  /* 0x00000001ff057887 */ /* 0x000fe40008000000 */
[----:B------:R-:W-:Y:S01]  /*7c10*/  USEL UR4, UR4, URZ, UP0 ;  /* 0x000000ff04047287 */ /* 0x000fe20008000000 */
[----:B------:R3:W1:Y:S03]  /*7c20*/  @P0 LDS.128 R72, [R47+0x10] ;  /* 0x000010002f480984 */ /* 0x0006660000000c00 */
[----:B------:R-:W-:Y:S02]  /*7c30*/  LOP3.LUT R46, R46, UR5, RZ, 0x3c, !PT ;  /* 0x000000052e2e7c12 */ /* 0x000fe4000f8e3cff */
[----:B------:R-:W-:Y:S02]  /*7c40*/  MOV R114, UR4 ;  /* 0x0000000400727c02 */ /* 0x000fe40008000f00 */
.L_x_115:
[----:B------:R-:W-:Y:S05]  /*7c50*/  BSYNC B1 ;  /* 0x0000000000017941 */ /* 0x000fea0003800000 */
.L_x_114:
[----:B-1----:R-:W-:Y:S04]  /*7c60*/  SHF.R.U32.HI R3, RZ, 0x15, R39 ;  /* 0x00000015ff037819 */ /* 0x002fe80000011627 */
[----:B------:R-:W-:Y:S01]  /*7c70*/  LOP3.LUT P0, RZ, R3, 0x3, R92, 0x48, !PT ;  /* 0x0000000303ff7812 */ /* 0x000fe2000780485c */
[----:B------:R-:W-:Y:S01]  /*7c80*/  @!UPT UIADD3 URZ, UPT, UPT, URZ, URZ, URZ ;  /* 0x000000fffffff290 */ /* 0x000fe2000fffe0ff */
[----:B----4-:R-:W-:Y:S11]  /*7c90*/  @P3 BRA `(.L_x_119) ;  /* 0x0000000000083947 */ /* 0x010ff60003800000 */
[----:B------:R-:W1:Y:S02]  /*7ca0*/  SYNCS.PHASECHK.TRANS64.TRYWAIT P1, [R107+URZ+0x190], R4 ;  /* 0x000190046b0075a7 */ /* 0x000e6400080211ff */
[----:B-1----:R-:W-:Y:S05]  /*7cb0*/  @!P1 BRA `(.L_x_120) ;  /* 0x00000028008c9947 */ /* 0x002fea0003800000 */
.L_x_119:
[----:B------:R-:W-:Y:S05]  /*7cc0*/  @!P0 BRA `(.L_x_121) ;  /* 0x0000000000408947 */ /* 0x000fea0003800000 */
[----:B------:R-:W4:Y:S01]  /*7cd0*/  LDCU.64 UR8, c[0x4][0x70] ;  /* 0x01000e00ff0877ac */ /* 0x000f220008000a00 */
[----:B------:R-:W-:Y:S01]  /*7ce0*/  MOV R3, 0x0 ;  /* 0x0000000000037802 */ /* 0x000fe20000000f00 */
[----:B------:R-:W-:Y:S02]  /*7cf0*/  HFMA2 R12, -RZ, RZ, 0, 5.9604644775390625e-08 ;  /* 0x00000001ff0c7431 */ /* 0x000fe400000001ff */
[----:B------:R-:W-:Y:S02]  /*7d00*/  IMAD.MOV.U32 R8, RZ, RZ, 0x192 ;  /* 0x00000192ff087424 */ /* 0x000fe400078e00ff */
[----:B------:R-:W-:Y:S01]  /*7d10*/  IMAD.MOV.U32 R13, RZ, RZ, RZ ;  /* 0x000000ffff0d7224 */ /* 0x000fe200078e00ff */
[----:B------:R-:W5:Y:S01]  /*7d20*/  LDCU.64 UR6, c[0x4][0x78] ;  /* 0x01000f00ff0677ac */ /* 0x000f620008000a00 */
[----:B------:R-:W2:Y:S01]  /*7d30*/  LDC.64 R2, c[0x4][R3] ;  /* 0x0100000003027b82 */ /* 0x000ea20000000a00 */
[----:B------:R-:W3:Y:S01]  /*7d40*/  LDCU.64 UR4, c[0x4][0x10] ;  /* 0x01000200ff0477ac */ /* 0x000ee20008000a00 */
[----:B----4-:R-:W-:Y:S01]  /*7d50*/  MOV R5, UR9 ;  /* 0x0000000900057c02 */ /* 0x010fe20008000f00 */
[----:B-1----:R-:W-:Y:S01]  /*7d60*/  IMAD.U32 R4, RZ, RZ, UR8 ;  /* 0x00000008ff047e24 */ /* 0x002fe2000f8e00ff */
[----:B-----5:R-:W-:Y:S01]  /*7d70*/  MOV R7, UR7 ;  /* 0x0000000700077c02 */ /* 0x020fe20008000f00 */
[----:B------:R-:W-:Y:S01]  /*7d80*/  IMAD.U32 R6, RZ, RZ, UR6 ;  /* 0x00000006ff067e24 */ /* 0x000fe2000f8e00ff */
[----:B---3--:R-:W-:Y:S01]  /*7d90*/  MOV R11, UR5 ;  /* 0x00000005000b7c02 */ /* 0x008fe20008000f00 */
[----:B------:R-:W-:Y:S02]  /*7da0*/  IMAD.U32 R10, RZ, RZ, UR4 ;  /* 0x00000004ff0a7e24 */ /* 0x000fe4000f8e00ff */
[----:B------:R-:W-:Y:S07]  /*7db0*/  LEPC R20, `(.L_x_121) ;  /* 0x000000001014794e */ /* 0x000fee0000000000 */
[----:B--2---:R-:W-:Y:S05]  /*7dc0*/  CALL.ABS.NOINC R2 ;  /* 0x0000000002007343 */ /* 0x004fea0003c00000 */
.L_x_121:
[C---:B------:R-:W-:Y:S01]  /*7dd0*/  SHF.L.U32 R40, R48.reuse, 0x10, RZ ;  /* 0x0000001030287819 */ /* 0x040fe200000006ff */
[----:B------:R-:W-:Y:S05]  /*7de0*/  WARPSYNC.ALL ;  /* 0x0000000000007948 */ /* 0x000fea0003800000 */
[----:B------:R-:W-:Y:S01]  /*7df0*/  R2UR UR4, R39 ;  /* 0x00000000270472ca */ /* 0x000fe200000e0000 */
[----:B------:R-:W-:Y:S01]  /*7e00*/  BSSY.RECONVERGENT B0, `(.L_x_122) ;  /* 0x0000087000007945 */ /* 0x000fe20003800200 */
[----:B------:R-:W-:Y:S02]  /*7e10*/  LOP3.LUT R43, R48, 0xffff0000, RZ, 0xc0, !PT ;  /* 0xffff0000302b7812 */ /* 0x000fe400078ec0ff */
[----:B------:R-:W-:Y:S02]  /*7e20*/  LOP3.LUT R42, R49, 0xffff0000, RZ, 0xc0, !PT ;  /* 0xffff0000312a7812 */ /* 0x000fe400078ec0ff */
[----:B------:R-:W-:Y:S02]  /*7e30*/  SHF.L.U32 R45, R51, 0x10, RZ ;  /* 0x00000010332d7819 */ /* 0x000fe400000006ff */
[----:B------:R-:W-:Y:S02]  /*7e40*/  LOP3.LUT R44, R75, 0xffff0000, RZ, 0xc0, !PT ;  /* 0xffff00004b2c7812 */ /* 0x000fe400078ec0ff */
[----:B------:R-:W-:Y:S03]  /*7e50*/  ISETP.NE.AND P1, PT, R90, RZ, PT ;  /* 0x000000ff5a00720c */ /* 0x000fe60003f25270 */
[----:B-1----:R-:W2:Y:S02]  /*7e60*/  LDTM.x32 R4, tmem[UR4] ;  /* 0x00000004000479ee */ /* 0x002ea400082c0000 */
[C---:B--2---:R-:W-:Y:S01]  /*7e70*/  FMUL R0, R38.reuse, R4 ;  /* 0x0000000426007220 */ /* 0x044fe20000400000 */
[C---:B------:R-:W-:Y:S01]  /*7e80*/  FMUL R2, R38.reuse, R5 ;  /* 0x0000000526027220 */ /* 0x040fe20000400000 */
[C---:B------:R-:W-:Y:S01]  /*7e90*/  FMUL R3, R38.reuse, R6 ;  /* 0x0000000626037220 */ /* 0x040fe20000400000 */
[----:B------:R-:W-:Y:S01]  /*7ea0*/  FMUL R7, R38, R7 ;  /* 0x0000000726077220 */ /* 0x000fe20000400000 */
[----:B------:R-:W-:Y:S01]  /*7eb0*/  FFMA R0, R41, R40, R0 ;  /* 0x0000002829007223 */ /* 0x000fe20000000000 */
[----:B------:R-:W-:Y:S01]  /*7ec0*/  SHF.L.U32 R40, R49, 0x10, RZ ;  /* 0x0000001031287819 */ /* 0x000fe200000006ff */
[C---:B------:R-:W-:Y:S01]  /*7ed0*/  FFMA R2, R41.reuse, R43, R2 ;  /* 0x0000002b29027223 */ /* 0x040fe20000000002 */
[----:B------:R-:W-:Y:S01]  /*7ee0*/  SHF.L.U32 R43, R50, 0x10, RZ ;  /* 0x00000010322b7819 */ /* 0x000fe200000006ff */
[C---:B------:R-:W-:Y:S01]  /*7ef0*/  FMUL R4, R38.reuse, R8 ;  /* 0x0000000826047220 */ /* 0x040fe20000400000 */
[----:B------:R-:W-:Y:S01]  /*7f00*/  FMUL R5, R38, R9 ;  /* 0x0000000926057220 */ /* 0x000fe20000400000 */
[C---:B------:R-:W-:Y:S01]  /*7f10*/  FFMA R3, R41.reuse, R40, R3 ;  /* 0x0000002829037223 */ /* 0x040fe20000000003 */
[----:B------:R-:W-:Y:S01]  /*7f20*/  LOP3.LUT R40, R50, 0xffff0000, RZ, 0xc0, !PT ;  /* 0xffff000032287812 */ /* 0x000fe200078ec0ff */
[----:B------:R-:W-:Y:S01]  /*7f30*/  FFMA R7, R41, R42, R7 ;  /* 0x0000002a29077223 */ /* 0x000fe20000000007 */
[----:B------:R-:W-:Y:S01]  /*7f40*/  LOP3.LUT R42, R51, 0xffff0000, RZ, 0xc0, !PT ;  /* 0xffff0000332a7812 */ /* 0x000fe200078ec0ff */
[----:B------:R-:W-:Y:S01]  /*7f50*/  FMUL R6, R38, R10 ;  /* 0x0000000a26067220 */ /* 0x000fe20000400000 */
[----:B------:R-:W-:Y:S01]  /*7f60*/  F2FP.BF16.F32.PACK_AB R52, R2, R0 ;  /* 0x000000000234723e */ /* 0x000fe200000010ff */
[----:B------:R-:W-:Y:S01]  /*7f70*/  FMUL R11, R38, R11 ;  /* 0x0000000b260b7220 */ /* 0x000fe20000400000 */
[----:B------:R-:W-:Y:S01]  /*7f80*/  F2FP.BF16.F32.PACK_AB R53, R7, R3 ;  /* 0x000000030735723e */ /* 0x000fe200000010ff */
[----:B------:R-:W-:Y:S01]  /*7f90*/  FFMA R4, R41, R43, R4 ;  /* 0x0000002b29047223 */ /* 0x000fe20000000004 */
[----:B------:R-:W-:Y:S01]  /*7fa0*/  SHF.L.U32 R43, R57, 0x10, RZ ;  /* 0x00000010392b7819 */ /* 0x000fe200000006ff */
[C---:B------:R-:W-:Y:S01]  /*7fb0*/  FFMA R5, R41.reuse, R40, R5 ;  /* 0x0000002829057223 */ /* 0x040fe20000000005 */
[C---:B------:R-:W-:Y:S01]  /*7fc0*/  SHF.L.U32 R40, R56.reuse, 0x10, RZ ;  /* 0x0000001038287819 */ /* 0x040fe200000006ff */
[----:B------:R-:W-:Y:S01]  /*7fd0*/  FFMA R6, R41, R45, R6 ;  /* 0x0000002d29067223 */ /* 0x000fe20000000006 */
[----:B------:R-:W-:Y:S01]  /*7fe0*/  SHF.L.U32 R45, R59, 0x10, RZ ;  /* 0x000000103b2d7819 */ /* 0x000fe200000006ff */
[----:B------:R-:W-:Y:S01]  /*7ff0*/  FFMA R11, R41, R42, R11 ;  /* 0x0000002a290b7223 */ /* 0x000fe2000000000b */
[----:B------:R-:W-:Y:S01]  /*8000*/  LOP3.LUT R42, R56, 0xffff0000, RZ, 0xc0, !PT ;  /* 0xffff0000382a7812 */ /* 0x000fe200078ec0ff */
[C---:B------:R-:W-:Y:S01]  /*8010*/  FMUL R8, R38.reuse, R12 ;  /* 0x0000000c26087220 */ /* 0x040fe20000400000 */
[----:B------:R-:W-:Y:S01]  /*8020*/  F2FP.BF16.F32.PACK_AB R54, R5, R4 ;  /* 0x000000040536723e */ /* 0x000fe200000010ff */
[C---:B------:R-:W-:Y:S01]  /*8030*/  FMUL R9, R38.reuse, R13 ;  /* 0x0000000d26097220 */ /* 0x040fe20000400000 */
[----:B------:R-:W-:Y:S01]  /*8040*/  F2FP.BF16.F32.PACK_AB R55, R11, R6 ;  /* 0x000000060b37723e */ /* 0x000fe200000010ff */
[----:B------:R-:W-:Y:S01]  /*8050*/  FMUL R10, R38, R14 ;  /* 0x0000000e260a7220 */ /* 0x000fe20000400000 */
[----:B------:R-:W-:Y:S01]  /*8060*/  FFMA R8, R41, R40, R8 ;  /* 0x0000002829087223 */ /* 0x000fe20000000008 */
[----:B------:R-:W-:Y:S01]  /*8070*/  LOP3.LUT R40, R57, 0xffff0000, RZ, 0xc0, !PT ;  /* 0xffff000039287812 */ /* 0x000fe200078ec0ff */
[C---:B------:R-:W-:Y:S01]  /*8080*/  FFMA R9, R41.reuse, R42, R9 ;  /* 0x0000002a29097223 */ /* 0x040fe20000000009 */
[----:B------:R-:W-:Y:S01]  /*8090*/  LOP3.LUT R42, R58, 0xffff0000, RZ, 0xc0, !PT ;  /* 0xffff00003a2a7812 */ /* 0x000fe200078ec0ff */
[----:B------:R-:W-:Y:S01]  /*80a0*/  FMUL R15, R38, R15 ;  /* 0x0000000f260f7220 */ /* 0x000fe20000400000 */
[----:B------:R-:W-:Y:S01]  /*80b0*/  FFMA R10, R41, R43, R10 ;  /* 0x0000002b290a7223 */ /* 0x000fe2000000000a */
[----:B------:R-:W-:Y:S01]  /*80c0*/  SHF.L.U32 R43, R58, 0x10, RZ ;  /* 0x000000103a2b7819 */ /* 0x000fe200000006ff */
[C---:B------:R-:W-:Y:S01]  /*80d0*/  FMUL R12, R38.reuse, R16 ;  /* 0x00000010260c7220 */ /* 0x040fe20000400000 */
[----:B------:R-:W-:Y:S01]  /*80e0*/  F2FP.BF16.F32.PACK_AB R60, R9, R8 ;  /* 0x00000008093c723e */ /* 0x000fe200000010ff */
[----:B------:R-:W-:Y:S01]  /*80f0*/  FFMA R15, R41, R40, R15 ;  /* 0x00000028290f7223 */ /* 0x000fe2000000000f */
[----:B------:R-:W-:Y:S01]  /*8100*/  LOP3.LUT R40, R59, 0xffff0000, RZ, 0xc0, !PT ;  /* 0xffff00003b287812 */ /* 0x000fe200078ec0ff */
[C---:B------:R-:W-:Y:S01]  /*8110*/  FMUL R13, R38.reuse, R17 ;  /* 0x00000011260d7220 */ /* 0x040fe20000400000 */
[C---:B------:R-:W-:Y:S01]  /*8120*/  FMUL R14, R38.reuse, R18 ;  /* 0x00000012260e7220 */ /* 0x040fe20000400000 */
[----:B------:R-:W-:Y:S01]  /*8130*/  FMUL R19, R38, R19 ;  /* 0x0000001326137220 */ /* 0x000fe20000400000 */
[----:B------:R-:W-:Y:S01]  /*8140*/  F2FP.BF16.F32.PACK_AB R61, R15, R10 ;  /* 0x0000000a0f3d723e */ /* 0x000fe200000010ff */
[C---:B------:R-:W-:Y:S01]  /*8150*/  FFMA R12, R41.reuse, R43, R12 ;  /* 0x0000002b290c7223 */ /* 0x040fe2000000000c */
[C---:B------:R-:W-:Y:S01]  /*8160*/  SHF.L.U32 R43, R64.reuse, 0x10, RZ ;  /* 0x00000010402b7819 */ /* 0x040fe200000006ff */
[----:B------:R-:W-:Y:S01]  /*8170*/  FFMA R13, R41, R42, R13 ;  /* 0x0000002a290d7223 */ /* 0x000fe2000000000d */
[----:B------:R-:W-:Y:S01]  /*8180*/  LOP3.LUT R42, R65, 0xffff0000, RZ, 0xc0, !PT ;  /* 0xffff0000412a7812 */ /* 0x000fe200078ec0ff */
[----:B------:R-:W-:Y:S01]  /*8190*/  FFMA R14, R41, R45, R14 ;  /* 0x0000002d290e7223 */ /* 0x000fe2000000000e */
[----:B------:R-:W-:Y:S01]  /*81a0*/  SHF.L.U32 R45, R65, 0x10, RZ ;  /* 0x00000010412d7819 */ /* 0x000fe200000006ff */
[----:B------:R1:W-:Y:S01]  /*81b0*/  STS.128 [R111], R52 ;  /* 0x000000346f007388 */ /* 0x0003e20000000c00 */
[----:B------:R-:W-:Y:S01]  /*81c0*/  F2FP.BF16.F32.PACK_AB R62, R13, R12 ;  /* 0x0000000c0d3e723e */ /* 0x000fe200000010ff */
[----:B------:R-:W-:Y:S01]  /*81d0*/  FFMA R19, R41, R40, R19 ;  /* 0x0000002829137223 */ /* 0x000fe20000000013 */
[----:B------:R-:W-:Y:S01]  /*81e0*/  LOP3.LUT R40, R64, 0xffff0000, RZ, 0xc0, !PT ;  /* 0xffff000040287812 */ /* 0x000fe200078ec0ff */
[C---:B------:R-:W-:Y:S01]  /*81f0*/  FMUL R16, R38.reuse, R20 ;  /* 0x0000001426107220 */ /* 0x040fe20000400000 */
[C---:B------:R-:W-:Y:S01]  /*8200*/  FMUL R17, R38.reuse, R21 ;  /* 0x0000001526117220 */ /* 0x040fe20000400000 */
[C---:B------:R-:W-:Y:S01]  /*8210*/  FMUL R18, R38.reuse, R22 ;  /* 0x0000001626127220 */ /* 0x040fe20000400000 */
[----:B------:R-:W-:Y:S01]  /*8220*/  F2FP.BF16.F32.PACK_AB R63, R19, R14 ;  /* 0x0000000e133f723e */ /* 0x000fe200000010ff */
[----:B------:R-:W-:Y:S01]  /*8230*/  FMUL R23, R38, R23 ;  /* 0x0000001726177220 */ /* 0x000fe20000400000 */
[----:B------:R-:W-:Y:S01]  /*8240*/  FFMA R16, R41, R43, R16 ;  /* 0x0000002b29107223 */ /* 0x000fe20000000010 */
[----:B------:R-:W-:Y:S01]  /*8250*/  SHF.L.U32 R43, R67, 0x10, RZ ;  /* 0x00000010432b7819 */ /* 0x000fe200000006ff */
[C---:B------:R-:W-:Y:S01]  /*8260*/  FFMA R17, R41.reuse, R40, R17 ;  /* 0x0000002829117223 */ /* 0x040fe20000000011 */
[----:B------:R1:W-:Y:S01]  /*8270*/  STS.128 [R87+0x10], R60 ;  /* 0x0000103c57007388 */ /* 0x0003e20000000c00 */
        /* <DEDUP_REMOVED lines=8> */
[C---:B------:R-:W-:Y:S01]  /*8300*/  FMUL R22, R38.reuse, R26 ;  /* 0x0000001a26167220 */ /* 0x040fe20000400000 */
[----:B------:R-:W-:Y:S01]  /*8310*/  FFMA R20, R41, R40, R20 ;  /* 0x0000002829147223 */ /* 0x000fe20000000014 */
[----:B------:R-:W-:Y:S01]  /*8320*/  LOP3.LUT R40, R67, 0xffff0000, RZ, 0xc0, !PT ;  /* 0xffff000043287812 */ /* 0x000fe200078ec0ff */
[C---:B------:R-:W-:Y:S01]  /*8330*/  FFMA R21, R41.reuse, R42, R21 ;  /* 0x0000002a29157223 */ /* 0x040fe20000000015 */
[C---:B------:R-:W-:Y:S01]  /*8340*/  FFMA R22, R41.reuse, R43, R22 ;  /* 0x0000002b29167223 */ /* 0x040fe20000000016 */
[----:B------:R-:W-:Y:S01]  /*8350*/  FMUL R27, R38, R27 ;  /* 0x0000001b261b7220 */ /* 0x000fe20000400000 */
[----:B------:R-:W-:Y:S01]  /*8360*/  SHF.L.U32 R43, R72, 0x10, RZ ;  /* 0x00000010482b7819 */ /* 0x000fe200000006ff */
[----:B------:R-:W-:Y:S01]  /*8370*/  FMUL R24, R38, R28 ;  /* 0x0000001c26187220 */ /* 0x000fe20000400000 */
[----:B------:R-:W-:Y:S01]  /*8380*/  LOP3.LUT R42, R72, 0xffff0000, RZ, 0xc0, !PT ;  /* 0xffff0000482a7812 */ /* 0x000fe200078ec0ff */
[C---:B------:R-:W-:Y:S01]  /*8390*/  FMUL R25, R38.reuse, R29 ;  /* 0x0000001d26197220 */ /* 0x040fe20000400000 */
[C---:B------:R-:W-:Y:S01]  /*83a0*/  FMUL R26, R38.reuse, R30 ;  /* 0x0000001e261a7220 */ /* 0x040fe20000400000 */
[C---:B------:R-:W-:Y:S01]  /*83b0*/  FFMA R27, R41.reuse, R40, R27 ;  /* 0x00000028291b7223 */ /* 0x040fe2000000001b */
[----:B------:R-:W-:Y:S01]  /*83c0*/  FFMA R24, R41, R43, R24 ;  /* 0x0000002b29187223 */ /* 0x000fe20000000018 */
[----:B------:R-:W-:Y:S01]  /*83d0*/  LOP3.LUT R40, R73, 0xffff0000, RZ, 0xc0, !PT ;  /* 0xffff000049287812 */ /* 0x000fe200078ec0ff */
[C---:B------:R-:W-:Y:S01]  /*83e0*/  FFMA R25, R41.reuse, R42, R25 ;  /* 0x0000002a29197223 */ /* 0x040fe20000000019 */
[----:B------:R-:W-:Y:S01]  /*83f0*/  FMUL R31, R38, R31 ;  /* 0x0000001f261f7220 */ /* 0x000fe20000400000 */
[----:B------:R-:W-:Y:S01]  /*8400*/  SHF.L.U32 R43, R74, 0x10, RZ ;  /* 0x000000104a2b7819 */ /* 0x000fe200000006ff */
[----:B------:R-:W-:Y:S01]  /*8410*/  FFMA R26, R41, R45, R26 ;  /* 0x0000002d291a7223 */ /* 0x000fe2000000001a */
[----:B------:R-:W-:Y:S01]  /*8420*/  FMUL R28, R38, R32 ;  /* 0x00000020261c7220 */ /* 0x000fe20000400000 */
[----:B------:R-:W-:Y:S01]  /*8430*/  LOP3.LUT R42, R74, 0xffff0000, RZ, 0xc0, !PT ;  /* 0xffff00004a2a7812 */ /* 0x000fe200078ec0ff */
[C---:B------:R-:W-:Y:S01]  /*8440*/  FMUL R29, R38.reuse, R33 ;  /* 0x00000021261d7220 */ /* 0x040fe20000400000 */
[----:B------:R-:W-:Y:S01]  /*8450*/  SHF.L.U32 R45, R75, 0x10, RZ ;  /* 0x000000104b2d7819 */ /* 0x000fe200000006ff */
[C---:B------:R-:W-:Y:S01]  /*8460*/  FMUL R30, R38.reuse, R34 ;  /* 0x00000022261e7220 */ /* 0x040fe20000400000 */
[----:B------:R-:W-:Y:S01]  /*8470*/  FFMA R31, R41, R40, R31 ;  /* 0x00000028291f7223 */ /* 0x000fe2000000001f */
[----:B------:R-:W-:Y:S01]  /*8480*/  FMUL R35, R38, R35 ;  /* 0x0000002326237220 */ /* 0x000fe20000400000 */
[----:B------:R-:W-:Y:S01]  /*8490*/  F2FP.BF16.F32.PACK_AB R69, R23, R18 ;  /* 0x000000121745723e */ /* 0x000fe200000010ff */
[----:B------:R-:W-:Y:S01]  /*84a0*/  FFMA R28, R41, R43, R28 ;  /* 0x0000002b291c7223 */ /* 0x000fe2000000001c */
[----:B------:R-:W-:Y:S01]  /*84b0*/  F2FP.BF16.F32.PACK_AB R70, R21, R20 ;  /* 0x000000141546723e */ /* 0x000fe200000010ff */
[----:B------:R-:W-:Y:S01]  /*84c0*/  FFMA R29, R41, R42, R29 ;  /* 0x0000002a291d7223 */ /* 0x000fe2000000001d */
[----:B------:R-:W-:Y:S01]  /*84d0*/  F2FP.BF16.F32.PACK_AB R71, R27, R22 ;  /* 0x000000161b47723e */ /* 0x000fe200000010ff */
[C---:B------:R-:W-:Y:S01]  /*84e0*/  FFMA R30, R41.reuse, R45, R30 ;  /* 0x0000002d291e7223 */ /* 0x040fe2000000001e */
[----:B------:R-:W-:Y:S01]  /*84f0*/  FFMA R35, R41, R44, R35 ;  /* 0x0000002c29237223 */ /* 0x000fe20000000023 */
[----:B------:R-:W-:Y:S02]  /*8500*/  F2FP.BF16.F32.PACK_AB R100, R25, R24 ;  /* 0x000000181964723e */ /* 0x000fe400000010ff */
[----:B------:R1:W-:Y:S01]  /*8510*/  STS.128 [R86+0x20], R68 ;  /* 0x0000204456007388 */ /* 0x0003e20000000c00 */
[----:B------:R-:W-:Y:S02]  /*8520*/  F2FP.BF16.F32.PACK_AB R101, R31, R26 ;  /* 0x0000001a1f65723e */ /* 0x000fe400000010ff */
[----:B------:R-:W-:Y:S02]  /*8530*/  F2FP.BF16.F32.PACK_AB R102, R29, R28 ;  /* 0x0000001c1d66723e */ /* 0x000fe400000010ff */
[----:B------:R-:W-:Y:S05]  /*8540*/  F2FP.BF16.F32.PACK_AB R103, R35, R30 ;  /* 0x0000001e2367723e */ /* 0x000fea00000010ff */
[----:B------:R1:W-:Y:S01]  /*8550*/  STS.128 [R47+0x10], R100 ;  /* 0x000010642f007388 */ /* 0x0003e20000000c00 */
[----:B------:R-:W-:Y:S01]  /*8560*/  @!PT LDS RZ, [RZ] ;  /* 0x00000000fffff984 */ /* 0x000fe20000000800 */
[----:B------:R-:W-:Y:S01]  /*8570*/  @!PT LDS RZ, [RZ] ;  /* 0x00000000fffff984 */ /* 0x000fe20000000800 */
[----:B------:R-:W-:Y:S01]  /*8580*/  @!PT LDS RZ, [RZ] ;  /* 0x00000000fffff984 */ /* 0x000fe20000000800 */
[----:B------:R-:W-:Y:S01]  /*8590*/  @!PT LDS RZ, [RZ] ;  /* 0x00000000fffff984 */ /* 0x000fe20000000800 */
[----:B------:R2:W-:Y:S07]  /*85a0*/  MEMBAR.ALL.CTA ;  /* 0x0000000000007992 */ /* 0x0005ee0000008000 */
[----:B--2---:R-:W2:Y:S02]  /*85b0*/  FENCE.VIEW.ASYNC.S ;  /* 0x00000000000073c6 */ /* 0x004ea40000000000 */
[----:B--2---:R-:W-:Y:S06]  /*85c0*/  BAR.SYNC.DEFER_BLOCKING 0x1, 0x80 ;  /* 0x0042000000007b1d */ /* 0x004fec0000010000 */
[----:B------:R-:W-:Y:S05]  /*85d0*/  @P1 BRA `(.L_x_123) ;  /* 0x0000000000241947 */ /* 0x000fea0003800000 */
[----:B------:R-:W2:Y:S01]  /*85e0*/  LDCU.64 UR6, c[0x0][0x348] ;  /* 0x00006900ff0677ac */ /* 0x000ea20008000a00 */
[----:B------:R-:W-:Y:S01]  /*85f0*/  R2UR UR5, R112 ;  /* 0x00000000700572ca */ /* 0x000fe200000e0000 */
[----:B------:R-:W-:Y:S11]  /*8600*/  UMOV UR41, UR53 ;  /* 0x0000003500297c82 */ /* 0x000ff60008000000 */
[----:B------:R-:W-:Y:S01]  /*8610*/  @!UPT UIADD3 URZ, UPT, UPT, URZ, URZ, URZ ;  /* 0x000000fffffff290 */ /* 0x000fe2000fffe0ff */
[----:B------:R-:W-:Y:S02]  /*8620*/  UIADD3 UR40, UPT, UPT, UR51, 0x200, UR5 ;  /* 0x0000020033287890 */ /* 0x000fe4000fffe005 */
[----:B--2---:R-:W-:Y:S04]  /*8630*/  UIADD3 UR4, UP0, UPT, UR6, 0x680, URZ ;  /* 0x0000068006047890 */ /* 0x004fe8000ff1e0ff */
[----:B------:R-:W-:Y:S09]  /*8640*/  UIADD3.X UR5, UPT, UPT, URZ, UR7, URZ, UP0, !UPT ;  /* 0x00000007ff057290 */ /* 0x000ff200087fe4ff */
[----:B------:R2:W-:Y:S02]  /*8650*/  UTMASTG.4D [UR40], [UR4] ;  /* 0x00000028040073b5 */ /* 0x0005e40008018000 */
[----:B--2---:R0:W-:Y:S02]  /*8660*/  UTMACMDFLUSH ;  /* 0x00000000000079b7 */ /* 0x0041e40000000000 */
.L_x_123:
[----:B------:R-:W-:Y:S05]  /*8670*/  BSYNC.RECONVERGENT B0 ;  /* 0x0000000000007941 */ /* 0x000fea0003800200 */
.L_x_122:
[----:B------:R-:W-:Y:S01]  /*8680*/  UIADD3 UR49, UPT, UPT, UR52, 0x1, URZ ;  /* 0x0000000134317890 */ /* 0x000fe2000fffe0ff */
[----:B------:R-:W-:Y:S01]  /*8690*/  ISETP.NE.AND P2, PT, R110, RZ, PT ;  /* 0x000000ff6e00720c */ /* 0x000fe20003f45270 */
[----:B------:R-:W-:Y:S02]  /*86a0*/  BSSY.RECONVERGENT B0, `(.L_x_124) ;  /* 0x0000006000007945 */ /* 0x000fe40003800200 */
[----:B------:R-:W-:Y:S01]  /*86b0*/  UISETP.NE.AND UP0, UPT, UR49, 0x3, UPT ;  /* 0x000000033100788c */ /* 0x000fe2000bf05270 */
[----:B------:R-:W-:Y:S03]  /*86c0*/  ISETP.NE.U32.OR P0, PT, R109, 0x1, !P2 ;  /* 0x000000016d00780c */ /* 0x000fe60005705470 */
[----:B------:R-:W-:Y:S01]  /*86d0*/  USEL UR50, UR49, URZ, UP0 ;  /* 0x000000ff31327287 */ /* 0x000fe20008000000 */
[----:B------:R-:W-:Y:S11]  /*86e0*/  @P1 BRA `(.L_x_125) ;  /* 0x0000000000041947 */ /* 0x000ff60003800000 */
[----:B------:R-:W-:Y:S04]  /*86f0*/  DEPBAR.LE SB0, 0x1 ;  /* 0x000080400000791a */ /* 0x000fe80000000000 */
.L_x_125:
[----:B------:R-:W-:Y:S05]  /*8700*/  BSYNC.RECONVERGENT B0 ;  /* 0x0000000000007941 */ /* 0x000fea0003800200 */
.L_x_124:
[----:B------:R-:W-:Y:S01]  /*8710*/  BAR.SYNC.DEFER_BLOCKING 0x1, 0x80 ;  /* 0x0042000000007b1d */ /* 0x000fe20000010000 */
[----:B------:R-:W-:Y:S01]  /*8720*/  LEA R3, R114, UR51, 0x3 ;  /* 0x0000003372037c11 */ /* 0x000fe2000f8e18ff */
[----:B------:R-:W-:Y:S01]  /*8730*/  UISETP.NE.AND UP0, UPT, UR56, URZ, UPT ;  /* 0x000000ff3800728c */ /* 0x000fe2000bf05270 */
[----:B------:R-:W-:Y:S08]  /*8740*/  @P0 SHF.L.U32 R4, R46, 0x1f, RZ ;  /* 0x0000001f2e040819 */ /* 0x000ff000000006ff */
[----:B------:R-:W-:Y:S05]  /*8750*/  BRA.U !UP0, `(.L_x_126) ;  /* 0x0000000108287547 */ /* 0x000fea000b800000 */
[----:B------:R-:W2:Y:S01]  /*8760*/  S2R R0, SR_CgaCtaId ;  /* 0x0000000000007919 */ /* 0x000ea20000008800 */
[----:B------:R-:W-:Y:S01]  /*8770*/  ISETP.NE.U32.OR P1, PT, R109, 0x1, !P2 ;  /* 0x000000016d00780c */ /* 0x000fe20005725470 */
[----:B------:R-:W-:Y:S01]  /*8780*/  IMAD.U32 R2, RZ, RZ, UR54 ;  /* 0x00000036ff027e24 */ /* 0x000fe2000f8e00ff */
[----:B------:R-:W-:Y:S04]  /*8790*/  UIADD3 UR4, UPT, UPT, UR54, 0x1, URZ ;  /* 0x0000000136047890 */ /* 0x000fe8000fffe0ff */
[----:B------:R-:W-:Y:S04]  /*87a0*/  UISETP.NE.AND UP0, UPT, UR4, 0x3, UPT ;  /* 0x000000030400788c */ /* 0x000fe8000bf05270 */
[----:B------:R-:W-:Y:S03]  /*87b0*/  USEL UR54, UR4, URZ, UP0 ;  /* 0x000000ff04367287 */ /* 0x000fe60008000000 */
[----:B------:R-:W-:Y:S05]  /*87c0*/  @P1 LEA R2, R2, UR51, 0x3 ;  /* 0x0000003302021c11 */ /* 0x000fea000f8e18ff */
[----:B------:R-:W-:Y:S05]  /*87d0*/  @P1 VIADD R5, R2, 0x158 ;  /* 0x0000015802051836 */ /* 0x000fea0000000000 */
[----:B--2---:R-:W-:Y:S04]  /*87e0*/  @P1 PRMT R0, R0, 0x654, R5 ;  /* 0x0000065400001816 */ /* 0x004fe80000000005 */
[----:B------:R2:W-:Y:S03]  /*87f0*/  @P1 SYNCS.ARRIVE.TRANS64.RED.A1T0 RZ, [R0+URZ], RZ ;  /* 0x000000ff00ff19a7 */ /* 0x0005e600081004ff */
.L_x_126:
[----:B------:R-:W4:Y:S01]  /*8800*/  @P0 SYNCS.PHASECHK.TRANS64.TRYWAIT P1, [R3+URZ+0x140], R4 ;  /* 0x00014004030005a7 */ /* 0x000f2200080211ff */
[----:B------:R-:W-:Y:S01]  /*8810*/  BSSY B1, `(.L_x_127) ;  /* 0x0000013000017945 */ /* 0x000fe20003800000 */
[----:B----4-:R-:W-:Y:S03]  /*8820*/  @P0 SEL R113, RZ, 0x1, !P1 ;  /* 0x00000001ff710807 */ /* 0x010fe60004800000 */
[----:B------:R-:W-:Y:S05]  /*8830*/  @!P0 BRA `(.L_x_128) ;  /* 0x0000000000408947 */ /* 0x000fea0003800000 */
[----:B------:R-:W-:Y:S01]  /*8840*/  ISETP.NE.U32.AND P0, PT, R115, 0x1, PT ;  /* 0x000000017300780c */ /* 0x000fe20003f05070 */
[----:B------:R-:W-:Y:S01]  /*8850*/  BSSY B0, `(.L_x_129) ;  /* 0x000000a000007945 */ /* 0x000fe20003800000 */
[----:B------:R-:W-:Y:S11]  /*8860*/  ISETP.NE.AND P1, PT, R113, RZ, PT ;  /* 0x000000ff7100720c */ /* 0x000ff60003f25270 */
[----:B------:R-:W-:Y:S04]  /*8870*/  @P0 IMAD R114, R114, 0x2000, R105 ;  /* 0x0000200072720824 */ /* 0x000fe800078e0269 */
[----:B------:R-:W-:Y:S01]  /*8880*/  @P0 IMAD.IADD R5, R85, 0x1, R114 ;  /* 0x0000000155050824 */ /* 0x000fe200078e0272 */
[----:B------:R-:W-:Y:S03]  /*8890*/  @P0 IADD3 R2, PT, PT, R84, R114, RZ ;  /* 0x0000007254020210 */ /* 0x000fe60007ffe0ff */
[----:B--2---:R-:W-:Y:S01]  /*88a0*/  @P0 IMAD.IADD R0, R104, 0x1, R5 ;  /* 0x0000000168000824 */ /* 0x004fe200078e0205 */
[----:B------:R-:W-:Y:S06]  /*88b0*/  @P1 BRA `(.L_x_130) ;  /* 0x00000000000c1947 */ /* 0x000fec0003800000 */
[----:B------:R-:W-:Y:S04]  /*88c0*/  SHF.L.U32 R46, R46, 0x1f, RZ ;  /* 0x0000001f2e2e7819 */ /* 0x000fe800000006ff */
[----:B------:R-:W2:Y:S02]  /*88d0*/  SYNCS.PHASECHK.TRANS64.TRYWAIT P1, [R3+URZ+0x140], R46 ;  /* 0x0001402e030075a7 */ /* 0x000ea400080211ff */
[----:B--2---:R-:W-:Y:S05]  /*88e0*/  @!P1 BRA `(.L_x_131) ;  /* 0x0000001c00949947 */ /* 0x004fea0003800000 */
.L_x_130:
[----:B------:R-:W-:Y:S05]  /*88f0*/  BSYNC B0 ;  /* 0x0000000000007941 */ /* 0x000fea0003800000 */
.L_x_129:
[----:B------:R4:W1:Y:S04]  /*8900*/  @P0 LDS.128 R48, [R114] ;  /* 0x0000000072300984 */ /* 0x0008680000000c00 */
[----:B------:R4:W1:Y:S04]  /*8910*/  @P0 LDS.128 R64, [R2+0x20] ;  /* 0x0000200002400984 */ /* 0x0008680000000c00 */
[----:B------:R4:W1:Y:S04]  /*8920*/  @P0 LDS.128 R56, [R5+0x10] ;  /* 0x0000100005380984 */ /* 0x0008680000000c00 */
[----:B------:R4:W1:Y:S02]  /*8930*/  @P0 LDS.128 R72, [R0+0x10] ;  /* 0x0000100000480984 */ /* 0x0008640000000c00 */
.L_x_128:
[----:B------:R-:W-:Y:S05]  /*8940*/  BSYNC B1 ;  /* 0x0000000000017941 */ /* 0x000fea0003800000 */
.L_x_127:
[----:B--2---:R-:W-:Y:S05]  /*8950*/  VIADD R3, R39, 0x20 ;  /* 0x0000002027037836 */ /* 0x004fea0000000000 */
[----:B------:R-:W-:Y:S04]  /*8960*/  SHF.R.U32.HI R3, RZ, 0x15, R3 ;  /* 0x00000015ff037819 */ /* 0x000fe80000011603 */
[----:B------:R-:W-:Y:S11]  /*8970*/  LOP3.LUT P0, RZ, R3, 0x3, R92, 0x48, !PT ;  /* 0x0000000303ff7812 */ /* 0x000ff6000780485c */
[----:B------:R-:W-:Y:S02]  /*8980*/  @!UPT UIADD3 URZ, UPT, UPT, URZ, URZ, URZ ;  /* 0x000000fffffff290 */ /* 0x000fe4000fffe0ff */
[----:B------:R-:W-:Y:S05]  /*8990*/  @!P0 BRA `(.L_x_132) ;  /* 0x0000000000408947 */ /* 0x000fea0003800000 */
[----:B------:R-:W2:Y:S01]  /*89a0*/  LDCU.64 UR8, c[0x4][0x70] ;  /* 0x01000e00ff0877ac */ /* 0x000ea20008000a00 */
[----:B------:R-:W-:Y:S01]  /*89b0*/  MOV R3, 0x0 ;  /* 0x0000000000037802 */ /* 0x000fe20000000f00 */
[----:B------:R-:W-:Y:S02]  /*89c0*/  HFMA2 R12, -RZ, RZ, 0, 5.9604644775390625e-08 ;  /* 0x00000001ff0c7431 */ /* 0x000fe400000001ff */
[----:B------:R-:W-:Y:S02]  /*89d0*/  IMAD.MOV.U32 R8, RZ, RZ, 0x192 ;  /* 0x00000192ff087424 */ /* 0x000fe400078e00ff */
[----:B------:R-:W-:Y:S01]  /*89e0*/  IMAD.MOV.U32 R13, RZ, RZ, RZ ;  /* 0x000000ffff0d7224 */ /* 0x000fe200078e00ff */
[----:B------:R-:W5:Y:S01]  /*89f0*/  LDCU.64 UR6, c[0x4][0x78] ;  /* 0x01000f00ff0677ac */ /* 0x000f620008000a00 */
[----:B----4-:R-:W4:Y:S01]  /*8a00*/  LDC.64 R2, c[0x4][R3] ;  /* 0x0100000003027b82 */ /* 0x010f220000000a00 */
[----:B------:R-:W3:Y:S01]  /*8a10*/  LDCU.64 UR4, c[0x4][0x10] ;  /* 0x01000200ff0477ac */ /* 0x000ee20008000a00 */
[----:B--2---:R-:W-:Y:S01]  /*8a20*/  MOV R5, UR9 ;  /* 0x0000000900057c02 */ /* 0x004fe20008000f00 */
[----:B------:R-:W-:Y:S01]  /*8a30*/  IMAD.U32 R4, RZ, RZ, UR8 ;  /* 0x00000008ff047e24 */ /* 0x000fe2000f8e00ff */
[----:B-----5:R-:W-:Y:S01]  /*8a40*/  MOV R7, UR7 ;  /* 0x0000000700077c02 */ /* 0x020fe20008000f00 */
[----:B------:R-:W-:Y:S01]  /*8a50*/  IMAD.U32 R6, RZ, RZ, UR6 ;  /* 0x00000006ff067e24 */ /* 0x000fe2000f8e00ff */
[----:B---3--:R-:W-:Y:S01]  /*8a60*/  MOV R11, UR5 ;  /* 0x00000005000b7c02 */ /* 0x008fe20008000f00 */
[----:B------:R-:W-:Y:S02]  /*8a70*/  IMAD.U32 R10, RZ, RZ, UR4 ;  /* 0x00000004ff0a7e24 */ /* 0x000fe4000f8e00ff */
[----:B------:R-:W-:Y:S07]  /*8a80*/  LEPC R20, `(.L_x_132) ;  /* 0x000000001014794e */ /* 0x000fee0000000000 */
[----:B-1--4-:R-:W-:Y:S05]  /*8a90*/  CALL.ABS.NOINC R2 ;  /* 0x0000000002007343 */ /* 0x012fea0003c00000 */
.L_x_132:
[----:B------:R-:W-:Y:S01]  /*8aa0*/  ISETP.NE.AND P0, PT, R90, RZ, PT ;  /* 0x000000ff5a00720c */ /* 0x000fe20003f05270 */
[----:B------:R-:W-:Y:S05]  /*8ab0*/  WARPSYNC.ALL ;  /* 0x0000000000007948 */ /* 0x000fea0003800000 */
[----:B------:R-:W-:Y:S01]  /*8ac0*/  R2UR UR4, R39 ;  /* 0x00000000270472ca */ /* 0x000fe200000e0000 */
[----:B------:R-:W-:Y:S01]  /*8ad0*/  BSSY.RECONVERGENT B0, `(.L_x_133) ;  /* 0x000008e000007945 */ /* 0x000fe20003800200 */
[C---:B-1----:R-:W-:Y:S02]  /*8ae0*/  SHF.L.U32 R40, R48.reuse, 0x10, RZ ;  /* 0x0000001030287819 */ /* 0x042fe400000006ff */
[----:B------:R-:W-:Y:S02]  /*8af0*/  LOP3.LUT R43, R48, 0xffff0000, RZ, 0xc0, !PT ;  /* 0xffff0000302b7812 */ /* 0x000fe400078ec0ff */
[C---:B------:R-:W-:Y:S02]  /*8b00*/  SHF.L.U32 R42, R49.reuse, 0x10, RZ ;  /* 0x00000010312a7819 */ /* 0x040fe400000006ff */
[----:B------:R-:W-:Y:S02]  /*8b10*/  LOP3.LUT R44, R49, 0xffff0000, RZ, 0xc0, !PT ;  /* 0xffff0000312c7812 */ /* 0x000fe400078ec0ff */
[C---:B------:R-:W-:Y:S02]  /*8b20*/  SHF.L.U32 R45, R50.reuse, 0x10, RZ ;  /* 0x00000010322d7819 */ /* 0x040fe400000006ff */
[----:B------:R-:W-:Y:S01]  /*8b30*/  LOP3.LUT R46, R50, 0xffff0000, RZ, 0xc0, !PT ;  /* 0xffff0000322e7812 */ /* 0x000fe200078ec0ff */
[----:B----4-:R-:W1:Y:S01]  /*8b40*/  LDTM.x32 R4, tmem[UR4+0x20] ;  /* 0x00002004000479ee */ /* 0x010e6200082c0000 */
[C---:B---3--:R-:W-:Y:S01]  /*8b50*/  SHF.L.U32 R47, R51.reuse, 0x10, RZ ;  /* 0x00000010332f7819 */ /* 0x048fe200000006ff */
[----:B------:R-:W-:Y:S01]  /*8b60*/  USHF.L.U32 UR4, UR50, 0xd, URZ ;  /* 0x0000000d32047899 */ /* 0x000fe200080006ff */
[----:B------:R-:W-:Y:S01]  /*8b70*/  LOP3.LUT R48, R51, 0xffff0000, RZ, 0xc0, !PT ;  /* 0xffff000033307812 */ /* 0x000fe200078ec0ff */
[----:B------:R-:W-:Y:S01]  /*8b80*/  NOP ;  /* 0x0000000000007918 */ /* 0x000fe20000000000 */
[C---:B------:R-:W-:Y:S02]  /*8b90*/  SHF.L.U32 R49, R56.reuse, 0x10, RZ ;  /* 0x0000001038317819 */ /* 0x040fe400000006ff */
[----:B------:R-:W-:Y:S02]  /*8ba0*/  LOP3.LUT R50, R56, 0xffff0000, RZ, 0xc0, !PT ;  /* 0xffff000038327812 */ /* 0x000fe400078ec0ff */
[C---:B------:R-:W-:Y:S02]  /*8bb0*/  SHF.L.U32 R51, R57.reuse, 0x10, RZ ;  /* 0x0000001039337819 */ /* 0x040fe400000006ff */
[----:B------:R-:W-:Y:S02]  /*8bc0*/  LOP3.LUT R52, R57, 0xffff0000, RZ, 0xc0, !PT ;  /* 0xffff000039347812 */ /* 0x000fe400078ec0ff */
[----:B------:R-:W-:Y:S02]  /*8bd0*/  IADD3 R120, PT, PT, R105, UR4, RZ ;  /* 0x0000000469787c10 */ /* 0x000fe4000fffe0ff */
[C---:B------:R-:W-:Y:S02]  /*8be0*/  SHF.L.U32 R53, R58.reuse, 0x10, RZ ;  /* 0x000000103a357819 */ /* 0x040fe400000006ff */
[----:B------:R-:W-:Y:S02]  /*8bf0*/  LOP3.LUT R54, R58, 0xffff0000, RZ, 0xc0, !PT ;  /* 0xffff00003a367812 */ /* 0x000fe400078ec0ff */
[----:B------:R-:W-:Y:S02]  /*8c00*/  SHF.L.U32 R55, R59, 0x10, RZ ;  /* 0x000000103b377819 */ /* 0x000fe400000006ff */
[----:B------:R-:W-:Y:S02]  /*8c10*/  IADD3 R107, PT, PT, R107, 0x1a0, RZ ;  /* 0x000001a06b6b7810 */ /* 0x000fe40007ffe0ff */
[----:B------:R-:W-:Y:S01]  /*8c20*/  LOP3.LUT R56, R59, 0xffff0000, RZ, 0xc0, !PT ;  /* 0xffff00003b387812 */ /* 0x000fe200078ec0ff */
[C---:B-1----:R-:W-:Y:S01]  /*8c30*/  FMUL R0, R38.reuse, R4 ;  /* 0x0000000426007220 */ /* 0x042fe20000400000 */
[----:B------:R-:W-:Y:S01]  /*8c40*/  IADD3 R111, PT, PT, R85, R120, RZ ;  /* 0x00000078556f7210 */ /* 0x000fe20007ffe0ff */
[----:B------:R-:W-:Y:S01]  /*8c50*/  FMUL R2, R38, R5 ;  /* 0x0000000526027220 */ /* 0x000fe20000400000 */
[----:B------:R-:W-:Y:S01]  /*8c60*/  SHF.L.U32 R57, R64, 0x10, RZ ;  /* 0x0000001040397819 */ /* 0x000fe200000006ff */
[----:B------:R-:W-:Y:S01]  /*8c70*/  FMUL R3, R38, R6 ;  /* 0x0000000626037220 */ /* 0x000fe20000400000 */
[----:B------:R-:W-:Y:S01]  /*8c80*/  IADD3 R120, PT, PT, R84, R120, RZ ;  /* 0x0000007854787210 */ /* 0x000fe20007ffe0ff */
[----:B------:R-:W-:Y:S01]  /*8c90*/  FMUL R7, R38, R7 ;  /* 0x0000000726077220 */ /* 0x000fe20000400000 */
[----:B------:R-:W-:Y:S01]  /*8ca0*/  LOP3.LUT R58, R64, 0xffff0000, RZ, 0xc0, !PT ;  /* 0xffff0000403a7812 */ /* 0x000fe200078ec0ff */
[----:B------:R-:W-:Y:S01]  /*8cb0*/  FFMA R0, R41, R40, R0 ;  /* 0x0000002829007223 */ /* 0x000fe20000000000 */
[----:B------:R-:W-:Y:S01]  /*8cc0*/  SHF.L.U32 R59, R65, 0x10, RZ ;  /* 0x00000010413b7819 */ /* 0x000fe200000006ff */
[C---:B------:R-:W-:Y:S01]  /*8cd0*/  FMUL R4, R38.reuse, R8 ;  /* 0x0000000826047220 */ /* 0x040fe20000400000 */
[----:B------:R-:W-:Y:S01]  /*8ce0*/  LOP3.LUT R107, R107, 0xfefffff8, RZ, 0xc0, !PT ;  /* 0xfefffff86b6b7812 */ /* 0x000fe200078ec0ff */
[----:B------:R-:W-:Y:S01]  /*8cf0*/  FFMA R2, R41, R43, R2 ;  /* 0x0000002b29027223 */ /* 0x000fe20000000002 */
[----:B------:R-:W-:Y:S01]  /*8d00*/  LOP3.LUT R60, R65, 0xffff0000, RZ, 0xc0, !PT ;  /* 0xffff0000413c7812 */ /* 0x000fe200078ec0ff */
[----:B------:R-:W-:Y:S01]  /*8d10*/  FMUL R5, R38, R9 ;  /* 0x0000000926057220 */ /* 0x000fe20000400000 */
[----:B------:R-:W-:Y:S01]  /*8d20*/  SHF.L.U32 R61, R66, 0x10, RZ ;  /* 0x00000010423d7819 */ /* 0x000fe200000006ff */
[----:B------:R1:W-:Y:S01]  /*8d30*/  SYNCS.ARRIVE.TRANS64.RED.A1T0 RZ, [R107+URZ], RZ ;  /* 0x000000ff6bff79a7 */ /* 0x0003e200081004ff */
[----:B------:R-:W-:Y:S01]  /*8d40*/  F2FP.BF16.F32.PACK_AB R84, R2, R0 ;  /* 0x000000000254723e */ /* 0x000fe200000010ff */
[C---:B------:R-:W-:Y:S01]  /*8d50*/  FFMA R3, R41.reuse, R42, R3 ;  /* 0x0000002a29037223 */ /* 0x040fe20000000003 */
[----:B------:R-:W-:Y:S01]  /*8d60*/  IADD3 R121, PT, PT, R104, R111, RZ ;  /* 0x0000006f68797210 */ /* 0x000fe20007ffe0ff */
[C---:B------:R-:W-:Y:S01]  /*8d70*/  FFMA R7, R41.reuse, R44, R7 ;  /* 0x0000002c29077223 */ /* 0x040fe20000000007 */
[C---:B------:R-:W-:Y:S01]  /*8d80*/  FFMA R4, R41.reuse, R45, R4 ;  /* 0x0000002d29047223 */ /* 0x040fe20000000004 */
[----:B------:R-:W-:Y:S01]  /*8d90*/  FFMA R5, R41, R46, R5 ;  /* 0x0000002e29057223 */ /* 0x000fe20000000005 */
[----:B------:R-:W-:Y:S01]  /*8da0*/  FMUL R6, R38, R10 ;  /* 0x0000000a26067220 */ /* 0x000fe20000400000 */
[----:B------:R-:W-:Y:S01]  /*8db0*/  LOP3.LUT R62, R66, 0xffff0000, RZ, 0xc0, !PT ;  /* 0xffff0000423e7812 */ /* 0x000fe200078ec0ff */
[C---:B------:R-:W-:Y:S01]  /*8dc0*/  FMUL R11, R38.reuse, R11 ;  /* 0x0000000b260b7220 */ /* 0x040fe20000400000 */
[----:B------:R-:W-:Y:S01]  /*8dd0*/  F2FP.BF16.F32.PACK_AB R85, R7, R3 ;  /* 0x000000030755723e */ /* 0x000fe200000010ff */
[----:B------:R-:W-:Y:S01]  /*8de0*/  FFMA R6, R41, R47, R6 ;  /* 0x0000002f29067223 */ /* 0x000fe20000000006 */
[----:B------:R-:W-:Y:S01]  /*8df0*/  F2FP.BF16.F32.PACK_AB R86, R5, R4 ;  /* 0x000000040556723e */ /* 0x000fe200000010ff */
[----:B------:R-:W-:Y:S01]  /*8e00*/  FFMA R11, R41, R48, R11 ;  /* 0x00000030290b7223 */ /* 0x000fe2000000000b */
[C---:B------:R-:W-:Y:S01]  /*8e10*/  FMUL R8, R38.reuse, R12 ;  /* 0x0000000c26087220 */ /* 0x040fe20000400000 */
[C---:B------:R-:W-:Y:S01]  /*8e20*/  FMUL R9, R38.reuse, R13 ;  /* 0x0000000d26097220 */ /* 0x040fe20000400000 */
[C---:B------:R-:W-:Y:S01]  /*8e30*/  FMUL R10, R38.reuse, R14 ;  /* 0x0000000e260a7220 */ /* 0x040fe20000400000 */
[----:B------:R-:W-:Y:S01]  /*8e40*/  SHF.L.U32 R63, R67, 0x10, RZ ;  /* 0x00000010433f7819 */ /* 0x000fe200000006ff */
[----:B------:R-:W-:Y:S01]  /*8e50*/  FFMA R8, R41, R49, R8 ;  /* 0x0000003129087223 */ /* 0x000fe20000000008 */
[----:B------:R-:W-:Y:S01]  /*8e60*/  F2FP.BF16.F32.PACK_AB R87, R11, R6 ;  /* 0x000000060b57723e */ /* 0x000fe200000010ff */
[----:B------:R-:W-:Y:S01]  /*8e70*/  FFMA R9, R41, R50, R9 ;  /* 0x0000003229097223 */ /* 0x000fe20000000009 */
[C---:B------:R-:W-:Y:S01]  /*8e80*/  FMUL R15, R38.reuse, R15 ;  /* 0x0000000f260f7220 */ /* 0x040fe20000400000 */
[C---:B------:R-:W-:Y:S01]  /*8e90*/  FMUL R12, R38.reuse, R16 ;  /* 0x00000010260c7220 */ /* 0x040fe20000400000 */
[----:B------:R-:W-:Y:S01]  /*8ea0*/  FMUL R13, R38, R17 ;  /* 0x00000011260d7220 */ /* 0x000fe20000400000 */
[----:B------:R1:W-:Y:S01]  /*8eb0*/  STS.128 [R105+UR4], R84 ;  /* 0x0000005469007988 */ /* 0x0003e20008000c04 */
[----:B------:R-:W-:Y:S01]  /*8ec0*/  LOP3.LUT R64, R67, 0xffff0000, RZ, 0xc0, !PT ;  /* 0xffff000043407812 */ /* 0x000fe200078ec0ff */
[C---:B------:R-:W-:Y:S01]  /*8ed0*/  FFMA R10, R41.reuse, R51, R10 ;  /* 0x00000033290a7223 */ /* 0x040fe2000000000a */
[----:B------:R-:W-:Y:S01]  /*8ee0*/  SHF.L.U32 R65, R72, 0x10, RZ ;  /* 0x0000001048417819 */ /* 0x000fe200000006ff */
[----:B------:R-:W-:Y:S01]  /*8ef0*/  FFMA R15, R41, R52, R15 ;  /* 0x00000034290f7223 */ /* 0x000fe2000000000f */
[----:B------:R-:W-:Y:S01]  /*8f00*/  F2FP.BF16.F32.PACK_AB R100, R9, R8 ;  /* 0x000000080964723e */ /* 0x000fe200000010ff */
[C---:B------:R-:W-:Y:S01]  /*8f10*/  FFMA R12, R41.reuse, R53, R12 ;  /* 0x00000035290c7223 */ /* 0x040fe2000000000c */
[C---:B------:R-:W-:Y:S01]  /*8f20*/  FFMA R13, R41.reuse, R54, R13 ;  /* 0x00000036290d7223 */ /* 0x040fe2000000000d */
[C---:B------:R-:W-:Y:S01]  /*8f30*/  FMUL R14, R38.reuse, R18 ;  /* 0x00000012260e7220 */ /* 0x040fe20000400000 */
[C---:B------:R-:W-:Y:S01]  /*8f40*/  FMUL R19, R38.reuse, R19 ;  /* 0x0000001326137220 */ /* 0x040fe20000400000 */
[C---:B------:R-:W-:Y:S01]  /*8f50*/  FMUL R16, R38.reuse, R20 ;  /* 0x0000001426107220 */ /* 0x040fe20000400000 */
[C---:B------:R-:W-:Y:S01]  /*8f60*/  FMUL R17, R38.reuse, R21 ;  /* 0x0000001526117220 */ /* 0x040fe20000400000 */
[C---:B------:R-:W-:Y:S01]  /*8f70*/  FFMA R14, R41.reuse, R55, R14 ;  /* 0x00000037290e7223 */ /* 0x040fe2000000000e */
        /* <DEDUP_REMOVED lines=9> */
[----:B------:R-:W-:Y:S01]  /*9010*/  FFMA R23, R41, R60, R23 ;  /* 0x0000003c29177223 */ /* 0x000fe20000000017 */
[C---:B------:R-:W-:Y:S01]  /*9020*/  FMUL R27, R38.reuse, R27 ;  /* 0x0000001b261b7220 */ /* 0x040fe20000400000 */
[----:B------:R-:W-:Y:S01]  /*9030*/  F2FP.BF16.F32.PACK_AB R101, R15, R10 ;  /* 0x0000000a0f65723e */ /* 0x000fe200000010ff */
[----:B------:R-:W-:Y:S01]  /*9040*/  FFMA R20, R41, R61, R20 ;  /* 0x0000003d29147223 */ /* 0x000fe20000000014 */
[----:B------:R-:W-:Y:S01]  /*9050*/  F2FP.BF16.F32.PACK_AB R102, R13, R12 ;  /* 0x0000000c0d66723e */ /* 0x000fe200000010ff */
[----:B------:R-:W-:Y:S01]  /*9060*/  FMUL R24, R38, R28 ;  /* 0x0000001c26187220 */ /* 0x000fe20000400000 */
[----:B------:R-:W-:Y:S01]  /*9070*/  F2FP.BF16.F32.PACK_AB R103, R19, R14 ;  /* 0x0000000e1367723e */ /* 0x000fe200000010ff */
[----:B------:R-:W-:Y:S01]  /*9080*/  FFMA R21, R41, R62, R21 ;  /* 0x0000003e29157223 */ /* 0x000fe20000000015 */
[----:B------:R-:W-:Y:S01]  /*9090*/  LOP3.LUT R66, R72, 0xffff0000, RZ, 0xc0, !PT ;  /* 0xffff000048427812 */ /* 0x000fe200078ec0ff */
[C---:B------:R-:W-:Y:S01]  /*90a0*/  FMUL R25, R38.reuse, R29 ;  /* 0x0000001d26197220 */ /* 0x040fe20000400000 */
[----:B------:R-:W-:Y:S01]  /*90b0*/  SHF.L.U32 R67, R73, 0x10, RZ ;  /* 0x0000001049437819 */ /* 0x000fe200000006ff */
[----:B------:R1:W-:Y:S01]  /*90c0*/  STS.128 [R111+0x10], R100 ;  /* 0x000010646f007388 */ /* 0x0003e20000000c00 */
[----:B------:R-:W-:Y:S01]  /*90d0*/  FFMA R22, R41, R63, R22 ;  /* 0x0000003f29167223 */ /* 0x000fe20000000016 */
[----:B------:R-:W-:Y:S01]  /*90e0*/  LOP3.LUT R68, R73, 0xffff0000, RZ, 0xc0, !PT ;  /* 0xffff000049447812 */ /* 0x000fe200078ec0ff */
[----:B------:R-:W-:Y:S01]  /*90f0*/  FMUL R26, R38, R30 ;  /* 0x0000001e261a7220 */ /* 0x000fe20000400000 */
[C---:B------:R-:W-:Y:S01]  /*9100*/  FFMA R27, R41.reuse, R64, R27 ;  /* 0x00000040291b7223 */ /* 0x040fe2000000001b */
[----:B------:R-:W-:Y:S01]  /*9110*/  SHF.L.U32 R69, R74, 0x10, RZ ;  /* 0x000000104a457819 */ /* 0x000fe200000006ff */
[----:B------:R-:W-:Y:S01]  /*9120*/  FMUL R31, R38, R31 ;  /* 0x0000001f261f7220 */ /* 0x000fe20000400000 */
[C---:B------:R-:W-:Y:S01]  /*9130*/  FFMA R24, R41.reuse, R65, R24 ;  /* 0x0000004129187223 */ /* 0x040fe20000000018 */
[----:B------:R-:W-:Y:S01]  /*9140*/  LOP3.LUT R70, R74, 0xffff0000, RZ, 0xc0, !PT ;  /* 0xffff00004a467812 */ /* 0x000fe200078ec0ff */
[C---:B------:R-:W-:Y:S01]  /*9150*/  FMUL R28, R38.reuse, R32 ;  /* 0x00000020261c7220 */ /* 0x040fe20000400000 */
[----:B------:R-:W-:Y:S01]  /*9160*/  FFMA R25, R41, R66, R25 ;  /* 0x0000004229197223 */ /* 0x000fe20000000019 */
[----:B------:R-:W-:Y:S01]  /*9170*/  SHF.L.U32 R71, R75, 0x10, RZ ;  /* 0x000000104b477819 */ /* 0x000fe200000006ff */
[C---:B------:R-:W-:Y:S01]  /*9180*/  FMUL R29, R38.reuse, R33 ;  /* 0x00000021261d7220 */ /* 0x040fe20000400000 */
[----:B------:R-:W-:Y:S01]  /*9190*/  FFMA R26, R41, R67, R26 ;  /* 0x00000043291a7223 */ /* 0x000fe2000000001a */
[----:B------:R-:W-:Y:S01]  /*91a0*/  LOP3.LUT R72, R75, 0xffff0000, RZ, 0xc0, !PT ;  /* 0xffff00004b487812 */ /* 0x000fe200078ec0ff */
        /* <DEDUP_REMOVED lines=8> */
[----:B------:R-:W-:Y:S01]  /*9230*/  FFMA R30, R41, R71, R30 ;  /* 0x00000047291e7223 */ /* 0x000fe2000000001e */
[----:B------:R-:W-:Y:S01]  /*9240*/  F2FP.BF16.F32.PACK_AB R115, R27, R22 ;  /* 0x000000161b73723e */ /* 0x000fe200000010ff */
[----:B------:R-:W-:Y:S01]  /*9250*/  FFMA R35, R41, R72, R35 ;  /* 0x0000004829237223 */ /* 0x000fe20000000023 */
[----:B------:R-:W-:Y:S02]  /*9260*/  F2FP.BF16.F32.PACK_AB R116, R25, R24 ;  /* 0x000000181974723e */ /* 0x000fe400000010ff */
[----:B------:R-:W-:Y:S01]  /*9270*/  F2FP.BF16.F32.PACK_AB R117, R31, R26 ;  /* 0x0000001a1f75723e */ /* 0x000fe200000010ff */
[----:B------:R1:W-:Y:S01]  /*9280*/  STS.128 [R120+0x20], R112 ;  /* 0x0000207078007388 */ /* 0x0003e20000000c00 */
        /* <DEDUP_REMOVED lines=12> */
[----:B------:R-:W-:Y:S02]  /*9350*/  UIADD3 UR40, UPT, UPT, UR51, 0x200, UR4 ;  /* 0x0000020033287890 */ /* 0x000fe4000fffe004 */
[----:B------:R-:W-:Y:S02]  /*9360*/  UIADD3 UR41, UPT, UPT, UR53, 0x20, URZ ;  /* 0x0000002035297890 */ /* 0x000fe4000fffe0ff */
[----:B--2---:R-:W-:Y:S04]  /*9370*/  UIADD3 UR6, UP0, UPT, UR8, 0x680, URZ ;  /* 0x0000068008067890 */ /* 0x004fe8000ff1e0ff */
[----:B------:R-:W-:Y:S09]  /*9380*/  UIADD3.X UR7, UPT, UPT, URZ, UR9, URZ, UP0, !UPT ;  /* 0x00000009ff077290 */ /* 0x000ff200087fe4ff */
[----:B------:R2:W-:Y:S02]  /*9390*/  UTMASTG.4D [UR40], [UR6] ;  /* 0x00000028060073b5 */ /* 0x0005e40008018000 */
[----:B--2---:R0:W-:Y:S02]  /*93a0*/  UTMACMDFLUSH ;  /* 0x00000000000079b7 */ /* 0x0041e40000000000 */
.L_x_134:
[----:B------:R-:W-:Y:S05]  /*93b0*/  BSYNC.RECONVERGENT B0 ;  /* 0x0000000000007941 */ /* 0x000fea0003800200 */
.L_x_133:
[----:B------:R-:W-:Y:S01]  /*93c0*/  UIADD3 UR4, UPT, UPT, UR50, 0x1, URZ ;  /* 0x0000000132047890 */ /* 0x000fe2000fffe0ff */
[----:B------:R-:W-:Y:S03]  /*93d0*/  BSSY.RECONVERGENT B0, `(.L_x_135) ;  /* 0x0000008000007945 */ /* 0x000fe60003800200 */
[----:B------:R-:W-:Y:S04]  /*93e0*/  UISETP.NE.AND UP0, UPT, UR4, 0x3, UPT ;  /* 0x000000030400788c */ /* 0x000fe8000bf05270 */
[----:B------:R-:W-:Y:S02]  /*93f0*/  UISETP.EQ.XOR UP1, UPT, UR49, 0x3, !UP0 ;  /* 0x000000033100788c */ /* 0x000fe4000c722a70 */
[----:B------:R-:W-:Y:S02]  /*9400*/  USEL UR52, UR4, URZ, UP0 ;  /* 0x000000ff04347287 */ /* 0x000fe40008000000 */
[----:B------:R-:W-:Y:S04]  /*9410*/  USEL UR5, URZ, 0x1, !UP1 ;  /* 0x00000001ff057887 */ /* 0x000fe8000c800000 */
[----:B------:R-:W-:Y:S01]  /*9420*/  ULOP3.LUT UR57, UR57, UR5, URZ, 0x3c, !UPT ;  /* 0x0000000539397292 */ /* 0x000fe2000f8e3cff */
[----:B------:R-:W-:Y:S11]  /*9430*/  @P0 BRA `(.L_x_136) ;  /* 0x0000000000040947 */ /* 0x000ff60003800000 */
[----:B------:R-:W-:Y:S04]  /*9440*/  DEPBAR.LE SB0, 0x1 ;  /* 0x000080400000791a */ /* 0x000fe80000000000 */
.L_x_136:
[----:B------:R-:W-:Y:S05]  /*9450*/  BSYNC.RECONVERGENT B0 ;  /* 0x0000000000007941 */ /* 0x000fea0003800200 */
.L_x_135:
[----:B------:R-:W-:Y:S01]  /*9460*/  BAR.SYNC.DEFER_BLOCKING 0x1, 0x80 ;  /* 0x0042000000007b1d */ /* 0x000fe20000010000 */
[----:B------:R-:W-:Y:S01]  /*9470*/  UISETP.NE.AND UP0, UPT, UR56, -0x2, UPT ;  /* 0xfffffffe3800788c */ /* 0x000fe2000bf05270 */
[----:B------:R-:W-:Y:S08]  /*9480*/  IADD3 R0, PT, PT, R36, 0x1, RZ ;  /* 0x0000000124007810 */ /* 0x000ff00007ffe0ff */
[----:B------:R-:W-:Y:S05]  /*9490*/  BRA.U !UP0, `(.L_x_137) ;  /* 0x00000001082c7547 */ /* 0x000fea000b800000 */
[----:B------:R-:W2:Y:S01]  /*94a0*/  S2R R2, SR_CgaCtaId ;  /* 0x0000000000027919 */ /* 0x000ea20000008800 */
[----:B------:R-:W-:Y:S01]  /*94b0*/  ISETP.NE.AND P0, PT, R110, RZ, PT ;  /* 0x000000ff6e00720c */ /* 0x000fe20003f05270 */
[----:B------:R-:W-:Y:S01]  /*94c0*/  IMAD.U32 R3, RZ, RZ, UR54 ;  /* 0x00000036ff037e24 */ /* 0x000fe2000f8e00ff */
[----:B------:R-:W-:Y:S02]  /*94d0*/  UIADD3 UR4, UPT, UPT, UR54, 0x1, URZ ;  /* 0x0000000136047890 */ /* 0x000fe4000fffe0ff */
[----:B------:R-:W-:Y:S02]  /*94e0*/  ISETP.NE.U32.OR P0, PT, R109, 0x1, !P0 ;  /* 0x000000016d00780c */ /* 0x000fe40004705470 */
[----:B------:R-:W-:Y:S04]  /*94f0*/  UISETP.NE.AND UP0, UPT, UR4, 0x3, UPT ;  /* 0x000000030400788c */ /* 0x000fe8000bf05270 */
[----:B------:R-:W-:Y:S07]  /*9500*/  USEL UR54, UR4, URZ, UP0 ;  /* 0x000000ff04367287 */ /* 0x000fee0008000000 */
[----:B------:R-:W-:Y:S05]  /*9510*/  @P0 LEA R3, R3, UR51, 0x3 ;  /* 0x0000003303030c11 */ /* 0x000fea000f8e18ff */
[----:B------:R-:W-:Y:S05]  /*9520*/  @P0 VIADD R3, R3, 0x158 ;  /* 0x0000015803030836 */ /* 0x000fea0000000000 */
[----:B--2---:R-:W-:Y:S04]  /*9530*/  @P0 PRMT R2, R2, 0x654, R3 ;  /* 0x0000065402020816 */ /* 0x004fe80000000003 */
[----:B------:R2:W-:Y:S03]  /*9540*/  @P0 SYNCS.ARRIVE.TRANS64.RED.A1T0 RZ, [R2+URZ], RZ ;  /* 0x000000ff02ff09a7 */ /* 0x0005e600081004ff */
.L_x_137:
[----:B------:R-:W-:Y:S01]  /*9550*/  R2UR UR5, R95 ;  /* 0x000000005f0572ca */ /* 0x000fe200000e0000 */
[----:B------:R-:W-:Y:S01]  /*9560*/  UIADD3 UR56, UPT, UPT, UR56, 0x2, URZ ;  /* 0x0000000238387890 */ /* 0x000fe2000fffe0ff */
[----:B------:R-:W-:Y:S02]  /*9570*/  R2UR UR4, R96 ;  /* 0x00000000600472ca */ /* 0x000fe400000e0000 */
[----:B------:R-:W-:Y:S02]  /*9580*/  LOP3.LUT P0, RZ, R82, 0x1, RZ, 0xc0, !PT ;  /* 0x0000000152ff7812 */ /* 0x000fe4000780c0ff */
[----:B------:R-:W-:Y:S02]  /*9590*/  R2UR UR49, R106 ;  /* 0x000000006a3172ca */ /* 0x000fe400000e0000 */
[----:B------:R-:W-:Y:S02]  /*95a0*/  ISETP.NE.AND P1, PT, R0, 0x2, PT ;  /* 0x000000020000780c */ /* 0x000fe40003f25270 */
[----:B------:R-:W-:Y:S02]  /*95b0*/  LOP3.LUT R88, R88, 0x1, RZ, 0x3c, !PT ;  /* 0x0000000158587812 */ /* 0x000fe400078e3cff */
[----:B--2---:R-:W-:Y:S01]  /*95c0*/  SEL R2, RZ, 0x1, P1 ;  /* 0x00000001ff027807 */ /* 0x004fe20000800000 */
[----:B------:R-:W-:Y:S01]  /*95d0*/  UIADD3 UR23, UPT, UPT, UR36, UR5, URZ ;  /* 0x0000000524177290 */ /* 0x000fe2000fffe0ff */
[----:B------:R-:W-:Y:S01]  /*95e0*/  SEL R36, R0, RZ, P1 ;  /* 0x000000ff00247207 */ /* 0x000fe20000800000 */
[----:B------:R-:W-:Y:S01]  /*95f0*/  UIADD3 UR28, UPT, UPT, UR37, UR4, URZ ;  /* 0x00000004251c7290 */ /* 0x000fe2000fffe0ff */
[----:B------:R-:W-:Y:S01]  /*9600*/  LOP3.LUT R89, R89, R2, RZ, 0x3c, !PT ;  /* 0x0000000259597212 */ /* 0x000fe200078e3cff */
[----:B------:R-:W-:Y:S10]  /*9610*/  @P0 BRA `(.L_x_138) ;  /* 0xffffffd000ac0947 */ /* 0x000ff4000383ffff */
[----:B------:R-:W-:-:S13]  /*9620*/  R2UR UR4, R97 ;  /* 0x00000000610472ca */ /* 0x000fda00000e0000 */
[----:B------:R-:W-:-:S09]  /*9630*/  UISETP.NE.AND UP0, UPT, UR4, URZ, UPT ;  /* 0x000000ff0400728c */ /* 0x000fd2000bf05270 */
[----:B------:R-:W-:Y:S05]  /*9640*/  BRA.U !UP0, `(.L_x_139) ;  /* 0x0000000108487547 */ /* 0x000fea000b800000 */
[----:B------:R-:W2:Y:S02]  /*9650*/  LDCU.64 UR4, c[0x0][0x890] ;  /* 0x00011200ff0477ac */ /* 0x000ea40008000a00 */
[----:B--2---:R-:W-:-:S04]  /*9660*/  UISETP.NE.U32.AND UP0, UPT, UR4, URZ, UPT ;  /* 0x000000ff0400728c */ /* 0x004fc8000bf05070 */
[----:B------:R-:W-:-:S09]  /*9670*/  UISETP.NE.AND.EX UP0, UPT, UR5, URZ, UPT, UP0 ;  /* 0x000000ff0500728c */ /* 0x000fd2000bf05300 */
[----:B------:R-:W-:Y:S05]  /*9680*/  BRA.U UP0, `(.L_x_140) ;  /* 0x00000001000c7547 */ /* 0x000fea000b800000 */
[----:B------:R-:W-:-:S13]  /*9690*/  FSETP.NEU.AND P0, PT, R41, RZ, PT ;  /* 0x000000ff2900720b */ /* 0x000fda0003f0d000 */
[----:B------:R-:W-:Y:S05]  /*96a0*/  @!P0 EXIT ;  /* 0x000000000000894d */ /* 0x000fea0003800000 */
[----:B------:R-:W-:Y:S05]  /*96b0*/  BRA `(.L_x_139) ;  /* 0x00000000002c7947 */ /* 0x000fea0003800000 */
.L_x_140:
[----:B------:R-:W-:Y:S01]  /*96c0*/  ISETP.NE.AND P0, PT, R108, RZ, PT ;  /* 0x000000ff6c00720c */ /* 0x000fe20003f05270 */
[----:B------:R-:W-:-:S12]  /*96d0*/  BSSY.RECONVERGENT B0, `(.L_x_139) ;  /* 0x0000009000007945 */ /* 0x000fd80003800200 */
[----:B------:R-:W-:Y:S05]  /*96e0*/  @P0 BRA `(.L_x_141) ;  /* 0x0000000000140947 */ /* 0x000fea0003800000 */
[----:B------:R-:W2:Y:S02]  /*96f0*/  LDCU.64 UR4, c[0x0][0x888] ;  /* 0x00011100ff0477ac */ /* 0x000ea40008000a00 */
[----:B--2---:R-:W-:-:S04]  /*9700*/  ISETP.NE.U32.AND P0, PT, RZ, UR4, PT ;  /* 0x00000004ff007c0c */ /* 0x004fc8000bf05070 */
[----:B------:R-:W-:-:S13]  /*9710*/  ISETP.NE.AND.EX P0, PT, RZ, UR5, PT, P0 ;  /* 0x00000005ff007c0c */ /* 0x000fda000bf05300 */
[----:B------:R-:W-:Y:S05]  /*9720*/  @!P0 EXIT ;  /* 0x000000000000894d */ /* 0x000fea0003800000 */
[----:B------:R-:W-:Y:S05]  /*9730*/  BRA `(.L_x_142) ;  /* 0x0000000000087947 */ /* 0x000fea0003800000 */
.L_x_141:
[----:B------:R-:W-:-:S13]  /*9740*/  FSETP.NEU.AND P0, PT, R41, RZ, PT ;  /* 0x000000ff2900720b */ /* 0x000fda0003f0d000 */
[----:B------:R-:W-:Y:S05]  /*9750*/  @!P0 EXIT ;  /* 0x000000000000894d */ /* 0x000fea0003800000 */
.L_x_142:
[----:B------:R-:W-:Y:S05]  /*9760*/  BSYNC.RECONVERGENT B0 ;  /* 0x0000000000007941 */ /* 0x000fea0003800200 */
.L_x_139:
[----:B------:R-:W2:Y:S01]  /*9770*/  S2UR UR5, SR_CgaCtaId ;  /* 0x00000000000579c3 */ /* 0x000ea20000008800 */
[----:B------:R-:W-:Y:S01]  /*9780*/  ULEA UR4, UR54, UR51, 0x3 ;  /* 0x0000003336047291 */ /* 0x000fe2000f8e18ff */
[----:B------:R-:W-:-:S04]  /*9790*/  DEPBAR.LE SB0, 0x0 ;  /* 0x000080000000791a */ /* 0x000fc80000000000 */
[----:B------:R-:W-:-:S04]  /*97a0*/  UIADD3 UR4, UPT, UPT, UR4, 0x158, URZ ;  /* 0x0000015804047890 */ /* 0x000fc8000fffe0ff */
[----:B--2---:R-:W-:-:S09]  /*97b0*/  UPRMT UR4, UR5, 0x654, UR4 ;  /* 0x0000065405047896 */ /* 0x004fd20008000004 */
[----:B------:R-:W-:Y:S01]  /*97c0*/  SYNCS.ARRIVE.TRANS64.RED.A1T0 RZ, [UR4], RZ ;  /* 0x000000ffffff79a7 */ /* 0x000fe20008100404 */
[----:B------:R-:W-:Y:S05]  /*97d0*/  EXIT ;  /* 0x000000000000794d */ /* 0x000fea0003800000 */
.L_x_25:
[----:B------:R-:W-:Y:S07]  /*97e0*/  MOV R0, UR11 ;  /* 0x0000000b00007c02 */ /* 0x000fee0008000f00 */
.L_x_143:
[----:B-1----:R1:W3:Y:S02]  /*97f0*/  SYNCS.PHASECHK.TRANS64.TRYWAIT P0, [R0+URZ+0xa0], R5 ;  /* 0x0000a005000075a7 */ /* 0x0022e400080011ff */
[----:B---3--:R-:W-:Y:S05]  /*9800*/  @!P0 NANOSLEEP.SYNCS 0x989680 ;  /* 0x009896800000895d */ /* 0x008fea0003900000 */
[----:B------:R-:W3:Y:S02]  /*9810*/  @!P0 SYNCS.PHASECHK.TRANS64 P0, [R0+URZ+0xa0], R5 ;  /* 0x0000a005000085a7 */ /* 0x000ee400080010ff */
[----:B---3--:R-:W-:Y:S05]  /*9820*/  @!P0 BRA `(.L_x_143) ;  /* 0xfffffffc00f08947 */ /* 0x008fea000383ffff */
[----:B------:R-:W-:Y:S05]  /*9830*/  BRA `(.L_x_24) ;  /* 0xffffff8800087947 */ /* 0x000fea000383ffff */
.L_x_32:
[----:B------:R-:W-:Y:S07]  /*9840*/  MOV R0, UR21 ;  /* 0x0000001500007c02 */ /* 0x000fee0008000f00 */
.L_x_144:
[----:B-1----:R1:W3:Y:S02]  /*9850*/  SYNCS.PHASECHK.TRANS64.TRYWAIT P0, [R0+URZ+0xa0], R5 ;  /* 0x0000a005000075a7 */ /* 0x0022e400080011ff */
[----:B---3--:R-:W-:Y:S05]  /*9860*/  @!P0 NANOSLEEP.SYNCS 0x989680 ;  /* 0x009896800000895d */ /* 0x008fea0003900000 */
[----:B------:R-:W3:Y:S02]  /*9870*/  @!P0 SYNCS.PHASECHK.TRANS64 P0, [R0+URZ+0xa0], R5 ;  /* 0x0000a005000085a7 */ /* 0x000ee400080010ff */
[----:B---3--:R-:W-:Y:S05]  /*9880*/  @!P0 BRA `(.L_x_144) ;  /* 0xfffffffc00f08947 */ /* 0x008fea000383ffff */
[----:B------:R-:W-:Y:S05]  /*9890*/  BRA `(.L_x_31) ;  /* 0xffffff8c00487947 */ /* 0x000fea000383ffff */
.L_x_37:
[----:B-1----:R-:W-:-:S07]  /*98a0*/  MOV R0, UR27 ;  /* 0x0000001b00007c02 */ /* 0x002fce0008000f00 */
.L_x_145:
[----:B-1----:R1:W2:Y:S02]  /*98b0*/  SYNCS.PHASECHK.TRANS64.TRYWAIT P0, [R0+URZ+0x180], R3 ;  /* 0x00018003000075a7 */ /* 0x0022a400080011ff */
[----:B--2---:R-:W-:Y:S05]  /*98c0*/  @!P0 NANOSLEEP.SYNCS 0x989680 ;  /* 0x009896800000895d */ /* 0x004fea0003900000 */
[----:B------:R-:W2:Y:S02]  /*98d0*/  @!P0 SYNCS.PHASECHK.TRANS64 P0, [R0+URZ+0x180], R3 ;  /* 0x00018003000085a7 */ /* 0x000ea400080010ff */
[----:B--2---:R-:W-:Y:S05]  /*98e0*/  @!P0 BRA `(.L_x_145) ;  /* 0xfffffffc00f08947 */ /* 0x004fea000383ffff */
[----:B------:R-:W-:Y:S05]  /*98f0*/  BRA `(.L_x_146) ;  /* 0xffffff9000287947 */ /* 0x000fea000383ffff */
.L_x_41:
[----:B------:R-:W-:-:S07]  /*9900*/  MOV R0, UR4 ;  /* 0x0000000400007c02 */ /* 0x000fce0008000f00 */
.L_x_147:
[----:B-1----:R1:W2:Y:S02]  /*9910*/  SYNCS.PHASECHK.TRANS64.TRYWAIT P0, [R0+URZ], R3 ;  /* 0x00000003000075a7 */ /* 0x0022a400080011ff */
[----:B--2---:R-:W-:Y:S05]  /*9920*/  @!P0 NANOSLEEP.SYNCS 0x989680 ;  /* 0x009896800000895d */ /* 0x004fea0003900000 */
[----:B------:R-:W2:Y:S02]  /*9930*/  @!P0 SYNCS.PHASECHK.TRANS64 P0, [R0+URZ], R3 ;  /* 0x00000003000085a7 */ /* 0x000ea400080010ff */
[----:B--2---:R-:W-:Y:S05]  /*9940*/  @!P0 BRA `(.L_x_147) ;  /* 0xfffffffc00f08947 */ /* 0x004fea000383ffff */
[----:B------:R-:W-:Y:S05]  /*9950*/  BRA `(.L_x_148) ;  /* 0xffffff9400bc7947 */ /* 0x000fea000383ffff */
.L_x_42:
[----:B------:R-:W-:-:S07]  /*9960*/  MOV R0, UR5 ;  /* 0x0000000500007c02 */ /* 0x000fce0008000f00 */
.L_x_149:
[----:B-1----:R1:W2:Y:S02]  /*9970*/  SYNCS.PHASECHK.TRANS64.TRYWAIT P0, [R0+URZ], R3 ;  /* 0x00000003000075a7 */ /* 0x0022a400080011ff */
[----:B--2---:R-:W-:Y:S05]  /*9980*/  @!P0 NANOSLEEP.SYNCS 0x989680 ;  /* 0x009896800000895d */ /* 0x004fea0003900000 */
[----:B------:R-:W2:Y:S02]  /*9990*/  @!P0 SYNCS.PHASECHK.TRANS64 P0, [R0+URZ], R3 ;  /* 0x00000003000085a7 */ /* 0x000ea400080010ff */
[----:B--2---:R-:W-:Y:S05]  /*99a0*/  @!P0 BRA `(.L_x_149) ;  /* 0xfffffffc00f08947 */ /* 0x004fea000383ffff */
[----:B------:R-:W-:Y:S05]  /*99b0*/  BRA `(.L_x_150) ;  /* 0xffffff9400cc7947 */ /* 0x000fea000383ffff */
.L_x_43:
[----:B------:R-:W-:-:S07]  /*99c0*/  MOV R0, UR5 ;  /* 0x0000000500007c02 */ /* 0x000fce0008000f00 */
.L_x_151:
[----:B-1----:R1:W2:Y:S02]  /*99d0*/  SYNCS.PHASECHK.TRANS64.TRYWAIT P0, [R0+URZ], R3 ;  /* 0x00000003000075a7 */ /* 0x0022a400080011ff */
[----:B--2---:R-:W-:Y:S05]  /*99e0*/  @!P0 NANOSLEEP.SYNCS 0x989680 ;  /* 0x009896800000895d */ /* 0x004fea0003900000 */
[----:B------:R-:W2:Y:S02]  /*99f0*/  @!P0 SYNCS.PHASECHK.TRANS64 P0, [R0+URZ], R3 ;  /* 0x00000003000085a7 */ /* 0x000ea400080010ff */
[----:B--2---:R-:W-:Y:S05]  /*9a00*/  @!P0 BRA `(.L_x_151) ;  /* 0xfffffffc00f08947 */ /* 0x004fea000383ffff */
[----:B------:R-:W-:Y:S05]  /*9a10*/  BRA `(.L_x_152) ;  /* 0xffffff9400dc7947 */ /* 0x000fea000383ffff */
.L_x_44:
[----:B------:R-:W-:-:S07]  /*9a20*/  MOV R0, UR5 ;  /* 0x0000000500007c02 */ /* 0x000fce0008000f00 */
.L_x_153:
[----:B-1----:R1:W2:Y:S02]  /*9a30*/  SYNCS.PHASECHK.TRANS64.TRYWAIT P0, [R0+URZ], R3 ;  /* 0x00000003000075a7 */ /* 0x0022a400080011ff */
[----:B--2---:R-:W-:Y:S05]  /*9a40*/  @!P0 NANOSLEEP.SYNCS 0x989680 ;  /* 0x009896800000895d */ /* 0x004fea0003900000 */
[----:B------:R-:W2:Y:S02]  /*9a50*/  @!P0 SYNCS.PHASECHK.TRANS64 P0, [R0+URZ], R3 ;  /* 0x00000003000085a7 */ /* 0x000ea400080010ff */
[----:B--2---:R-:W-:Y:S05]  /*9a60*/  @!P0 BRA `(.L_x_153) ;  /* 0xfffffffc00f08947 */ /* 0x004fea000383ffff */
[----:B------:R-:W-:Y:S05]  /*9a70*/  BRA `(.L_x_154) ;  /* 0xffffff9400ec7947 */ /* 0x000fea000383ffff */
.L_x_45:
[----:B------:R-:W-:-:S07]  /*9a80*/  MOV R0, UR5 ;  /* 0x0000000500007c02 */ /* 0x000fce0008000f00 */
.L_x_155:
[----:B-1----:R1:W2:Y:S02]  /*9a90*/  SYNCS.PHASECHK.TRANS64.TRYWAIT P0, [R0+URZ], R3 ;  /* 0x00000003000075a7 */ /* 0x0022a400080011ff */
[----:B--2---:R-:W-:Y:S05]  /*9aa0*/  @!P0 NANOSLEEP.SYNCS 0x989680 ;  /* 0x009896800000895d */ /* 0x004fea0003900000 */
[----:B------:R-:W2:Y:S02]  /*9ab0*/  @!P0 SYNCS.PHASECHK.TRANS64 P0, [R0+URZ], R3 ;  /* 0x00000003000085a7 */ /* 0x000ea400080010ff */
[----:B--2---:R-:W-:Y:S05]  /*9ac0*/  @!P0 BRA `(.L_x_155) ;  /* 0xfffffffc00f08947 */ /* 0x004fea000383ffff */
[----:B------:R-:W-:Y:S05]  /*9ad0*/  BRA `(.L_x_156) ;  /* 0xffffff9400fc7947 */ /* 0x000fea000383ffff */
.L_x_46:
[----:B------:R-:W-:-:S07]  /*9ae0*/  MOV R0, UR5 ;  /* 0x0000000500007c02 */ /* 0x000fce0008000f00 */
.L_x_157:
[----:B-1----:R1:W2:Y:S02]  /*9af0*/  SYNCS.PHASECHK.TRANS64.TRYWAIT P0, [R0+URZ], R3 ;  /* 0x00000003000075a7 */ /* 0x0022a400080011ff */
[----:B--2---:R-:W-:Y:S05]  /*9b00*/  @!P0 NANOSLEEP.SYNCS 0x989680 ;  /* 0x009896800000895d */ /* 0x004fea0003900000 */
[----:B------:R-:W2:Y:S02]  /*9b10*/  @!P0 SYNCS.PHASECHK.TRANS64 P0, [R0+URZ], R3 ;  /* 0x00000003000085a7 */ /* 0x000ea400080010ff */
[----:B--2---:R-:W-:Y:S05]  /*9b20*/  @!P0 BRA `(.L_x_157) ;  /* 0xfffffffc00f08947 */ /* 0x004fea000383ffff */
[----:B------:R-:W-:Y:S05]  /*9b30*/  BRA `(.L_x_158) ;  /* 0xffffff98000c7947 */ /* 0x000fea000383ffff */
.L_x_47:
[----:B------:R-:W-:-:S07]  /*9b40*/  MOV R0, UR5 ;  /* 0x0000000500007c02 */ /* 0x000fce0008000f00 */
.L_x_159:
[----:B-1----:R1:W2:Y:S02]  /*9b50*/  SYNCS.PHASECHK.TRANS64.TRYWAIT P0, [R0+URZ], R3 ;  /* 0x00000003000075a7 */ /* 0x0022a400080011ff */
[----:B--2---:R-:W-:Y:S05]  /*9b60*/  @!P0 NANOSLEEP.SYNCS 0x989680 ;  /* 0x009896800000895d */ /* 0x004fea0003900000 */
[----:B------:R-:W2:Y:S02]  /*9b70*/  @!P0 SYNCS.PHASECHK.TRANS64 P0, [R0+URZ], R3 ;  /* 0x00000003000085a7 */ /* 0x000ea400080010ff */
[----:B--2---:R-:W-:Y:S05]  /*9b80*/  @!P0 BRA `(.L_x_159) ;  /* 0xfffffffc00f08947 */ /* 0x004fea000383ffff */
[----:B------:R-:W-:Y:S05]  /*9b90*/  BRA `(.L_x_160) ;  /* 0xffffff98001c7947 */ /* 0x000fea000383ffff */
.L_x_48:
[----:B------:R-:W-:-:S07]  /*9ba0*/  MOV R0, UR5 ;  /* 0x0000000500007c02 */ /* 0x000fce0008000f00 */
.L_x_161:
[----:B-1----:R1:W2:Y:S02]  /*9bb0*/  SYNCS.PHASECHK.TRANS64.TRYWAIT P0, [R0+URZ], R3 ;  /* 0x00000003000075a7 */ /* 0x0022a400080011ff */
[----:B--2---:R-:W-:Y:S05]  /*9bc0*/  @!P0 NANOSLEEP.SYNCS 0x989680 ;  /* 0x009896800000895d */ /* 0x004fea0003900000 */
[----:B------:R-:W2:Y:S02]  /*9bd0*/  @!P0 SYNCS.PHASECHK.TRANS64 P0, [R0+URZ], R3 ;  /* 0x00000003000085a7 */ /* 0x000ea400080010ff */
[----:B--2---:R-:W-:Y:S05]  /*9be0*/  @!P0 BRA `(.L_x_161) ;  /* 0xfffffffc00f08947 */ /* 0x004fea000383ffff */
[----:B------:R-:W-:Y:S05]  /*9bf0*/  BRA `(.L_x_162) ;  /* 0xffffff98002c7947 */ /* 0x000fea000383ffff */
.L_x_49:
[----:B------:R-:W-:-:S07]  /*9c00*/  MOV R0, UR5 ;  /* 0x0000000500007c02 */ /* 0x000fce0008000f00 */
.L_x_163:
[----:B-1----:R1:W2:Y:S02]  /*9c10*/  SYNCS.PHASECHK.TRANS64.TRYWAIT P0, [R0+URZ], R3 ;  /* 0x00000003000075a7 */ /* 0x0022a400080011ff */
[----:B--2---:R-:W-:Y:S05]  /*9c20*/  @!P0 NANOSLEEP.SYNCS 0x989680 ;  /* 0x009896800000895d */ /* 0x004fea0003900000 */
[----:B------:R-:W2:Y:S02]  /*9c30*/  @!P0 SYNCS.PHASECHK.TRANS64 P0, [R0+URZ], R3 ;  /* 0x00000003000085a7 */ /* 0x000ea400080010ff */
[----:B--2---:R-:W-:Y:S05]  /*9c40*/  @!P0 BRA `(.L_x_163) ;  /* 0xfffffffc00f08947 */ /* 0x004fea000383ffff */
[----:B------:R-:W-:Y:S05]  /*9c50*/  BRA `(.L_x_164) ;  /* 0xffffff98003c7947 */ /* 0x000fea000383ffff */
.L_x_50:
[----:B------:R-:W-:-:S07]  /*9c60*/  MOV R0, UR5 ;  /* 0x0000000500007c02 */ /* 0x000fce0008000f00 */
.L_x_165:
[----:B-1----:R1:W2:Y:S02]  /*9c70*/  SYNCS.PHASECHK.TRANS64.TRYWAIT P0, [R0+URZ], R3 ;  /* 0x00000003000075a7 */ /* 0x0022a400080011ff */
[----:B--2---:R-:W-:Y:S05]  /*9c80*/  @!P0 NANOSLEEP.SYNCS 0x989680 ;  /* 0x009896800000895d */ /* 0x004fea0003900000 */
[----:B------:R-:W2:Y:S02]  /*9c90*/  @!P0 SYNCS.PHASECHK.TRANS64 P0, [R0+URZ], R3 ;  /* 0x00000003000085a7 */ /* 0x000ea400080010ff */
[----:B--2---:R-:W-:Y:S05]  /*9ca0*/  @!P0 BRA `(.L_x_165) ;  /* 0xfffffffc00f08947 */ /* 0x004fea000383ffff */
[----:B------:R-:W-:Y:S05]  /*9cb0*/  BRA `(.L_x_166) ;  /* 0xffffff98004c7947 */ /* 0x000fea000383ffff */
.L_x_51:
[----:B------:R-:W-:-:S07]  /*9cc0*/  MOV R0, UR5 ;  /* 0x0000000500007c02 */ /* 0x000fce0008000f00 */
.L_x_167:
[----:B-1----:R1:W2:Y:S02]  /*9cd0*/  SYNCS.PHASECHK.TRANS64.TRYWAIT P0, [R0+URZ], R3 ;  /* 0x00000003000075a7 */ /* 0x0022a400080011ff */
[----:B--2---:R-:W-:Y:S05]  /*9ce0*/  @!P0 NANOSLEEP.SYNCS 0x989680 ;  /* 0x009896800000895d */ /* 0x004fea0003900000 */
[----:B------:R-:W2:Y:S02]  /*9cf0*/  @!P0 SYNCS.PHASECHK.TRANS64 P0, [R0+URZ], R3 ;  /* 0x00000003000085a7 */ /* 0x000ea400080010ff */
[----:B--2---:R-:W-:Y:S05]  /*9d00*/  @!P0 BRA `(.L_x_167) ;  /* 0xfffffffc00f08947 */ /* 0x004fea000383ffff */
[----:B------:R-:W-:Y:S05]  /*9d10*/  BRA `(.L_x_168) ;  /* 0xffffff98005c7947 */ /* 0x000fea000383ffff */
.L_x_52:
[----:B------:R-:W-:-:S07]  /*9d20*/  MOV R0, UR5 ;  /* 0x0000000500007c02 */ /* 0x000fce0008000f00 */
.L_x_169:
[----:B-1----:R1:W2:Y:S02]  /*9d30*/  SYNCS.PHASECHK.TRANS64.TRYWAIT P0, [R0+URZ], R3 ;  /* 0x00000003000075a7 */ /* 0x0022a400080011ff */
[----:B--2---:R-:W-:Y:S05]  /*9d40*/  @!P0 NANOSLEEP.SYNCS 0x989680 ;  /* 0x009896800000895d */ /* 0x004fea0003900000 */
[----:B------:R-:W2:Y:S02]  /*9d50*/  @!P0 SYNCS.PHASECHK.TRANS64 P0, [R0+URZ], R3 ;  /* 0x00000003000085a7 */ /* 0x000ea400080010ff */
[----:B--2---:R-:W-:Y:S05]  /*9d60*/  @!P0 BRA `(.L_x_169) ;  /* 0xfffffffc00f08947 */ /* 0x004fea000383ffff */
[----:B------:R-:W-:Y:S05]  /*9d70*/  BRA `(.L_x_170) ;  /* 0xffffff98006c7947 */ /* 0x000fea000383ffff */
.L_x_53:
[----:B------:R-:W-:-:S07]  /*9d80*/  MOV R0, UR5 ;  /* 0x0000000500007c02 */ /* 0x000fce0008000f00 */
.L_x_171:
[----:B-1----:R1:W2:Y:S02]  /*9d90*/  SYNCS.PHASECHK.TRANS64.TRYWAIT P0, [R0+URZ], R3 ;  /* 0x00000003000075a7 */ /* 0x0022a400080011ff */
[----:B--2---:R-:W-:Y:S05]  /*9da0*/  @!P0 NANOSLEEP.SYNCS 0x989680 ;  /* 0x009896800000895d */ /* 0x004fea0003900000 */
[----:B------:R-:W2:Y:S02]  /*9db0*/  @!P0 SYNCS.PHASECHK.TRANS64 P0, [R0+URZ], R3 ;  /* 0x00000003000085a7 */ /* 0x000ea400080010ff */
[----:B--2---:R-:W-:Y:S05]  /*9dc0*/  @!P0 BRA `(.L_x_171) ;  /* 0xfffffffc00f08947 */ /* 0x004fea000383ffff */
[----:B------:R-:W-:Y:S05]  /*9dd0*/  BRA `(.L_x_172) ;  /* 0xffffff98007c7947 */ /* 0x000fea000383ffff */
.L_x_54:
[----:B------:R-:W-:-:S07]  /*9de0*/  MOV R0, UR5 ;  /* 0x0000000500007c02 */ /* 0x000fce0008000f00 */
.L_x_173:
[----:B-1----:R1:W2:Y:S02]  /*9df0*/  SYNCS.PHASECHK.TRANS64.TRYWAIT P0, [R0+URZ], R3 ;  /* 0x00000003000075a7 */ /* 0x0022a400080011ff */
[----:B--2---:R-:W-:Y:S05]  /*9e00*/  @!P0 NANOSLEEP.SYNCS 0x989680 ;  /* 0x009896800000895d */ /* 0x004fea0003900000 */
[----:B------:R-:W2:Y:S02]  /*9e10*/  @!P0 SYNCS.PHASECHK.TRANS64 P0, [R0+URZ], R3 ;  /* 0x00000003000085a7 */ /* 0x000ea400080010ff */
[----:B--2---:R-:W-:Y:S05]  /*9e20*/  @!P0 BRA `(.L_x_173) ;  /* 0xfffffffc00f08947 */ /* 0x004fea000383ffff */
[----:B------:R-:W-:Y:S05]  /*9e30*/  BRA `(.L_x_174) ;  /* 0xffffff98008c7947 */ /* 0x000fea000383ffff */
.L_x_55:
[----:B------:R-:W-:-:S07]  /*9e40*/  MOV R0, UR5 ;  /* 0x0000000500007c02 */ /* 0x000fce0008000f00 */
.L_x_175:
[----:B-1----:R1:W2:Y:S02]  /*9e50*/  SYNCS.PHASECHK.TRANS64.TRYWAIT P0, [R0+URZ], R3 ;  /* 0x00000003000075a7 */ /* 0x0022a400080011ff */
[----:B--2---:R-:W-:Y:S05]  /*9e60*/  @!P0 NANOSLEEP.SYNCS 0x989680 ;  /* 0x009896800000895d */ /* 0x004fea0003900000 */
[----:B------:R-:W2:Y:S02]  /*9e70*/  @!P0 SYNCS.PHASECHK.TRANS64 P0, [R0+URZ], R3 ;  /* 0x00000003000085a7 */ /* 0x000ea400080010ff */
[----:B--2---:R-:W-:Y:S05]  /*9e80*/  @!P0 BRA `(.L_x_175) ;  /* 0xfffffffc00f08947 */ /* 0x004fea000383ffff */
[----:B------:R-:W-:Y:S05]  /*9e90*/  BRA `(.L_x_176) ;  /* 0xffffff98009c7947 */ /* 0x000fea000383ffff */
.L_x_56:
[----:B------:R-:W-:-:S07]  /*9ea0*/  MOV R0, UR5 ;  /* 0x0000000500007c02 */ /* 0x000fce0008000f00 */
.L_x_177:
[----:B-1----:R1:W2:Y:S02]  /*9eb0*/  SYNCS.PHASECHK.TRANS64.TRYWAIT P0, [R0+URZ], R3 ;  /* 0x00000003000075a7 */ /* 0x0022a400080011ff */
[----:B--2---:R-:W-:Y:S05]  /*9ec0*/  @!P0 NANOSLEEP.SYNCS 0x989680 ;  /* 0x009896800000895d */ /* 0x004fea0003900000 */
[----:B------:R-:W2:Y:S02]  /*9ed0*/  @!P0 SYNCS.PHASECHK.TRANS64 P0, [R0+URZ], R3 ;  /* 0x00000003000085a7 */ /* 0x000ea400080010ff */
[----:B--2---:R-:W-:Y:S05]  /*9ee0*/  @!P0 BRA `(.L_x_177) ;  /* 0xfffffffc00f08947 */ /* 0x004fea000383ffff */
[----:B------:R-:W-:Y:S05]  /*9ef0*/  BRA `(.L_x_178) ;  /* 0xffffff9800ac7947 */ /* 0x000fea000383ffff */
.L_x_57:
[----:B------:R-:W-:-:S07]  /*9f00*/  MOV R0, UR5 ;  /* 0x0000000500007c02 */ /* 0x000fce0008000f00 */
.L_x_179:
[----:B-1----:R1:W2:Y:S02]  /*9f10*/  SYNCS.PHASECHK.TRANS64.TRYWAIT P0, [R0+URZ], R3 ;  /* 0x00000003000075a7 */ /* 0x0022a400080011ff */
[----:B--2---:R-:W-:Y:S05]  /*9f20*/  @!P0 NANOSLEEP.SYNCS 0x989680 ;  /* 0x009896800000895d */ /* 0x004fea0003900000 */
[----:B------:R-:W2:Y:S02]  /*9f30*/  @!P0 SYNCS.PHASECHK.TRANS64 P0, [R0+URZ], R3 ;  /* 0x00000003000085a7 */ /* 0x000ea400080010ff */
[----:B--2---:R-:W-:Y:S05]  /*9f40*/  @!P0 BRA `(.L_x_179) ;  /* 0xfffffffc00f08947 */ /* 0x004fea000383ffff */
[----:B------:R-:W-:Y:S05]  /*9f50*/  BRA `(.L_x_180) ;  /* 0xffffff9800bc7947 */ /* 0x000fea000383ffff */
.L_x_58:
[----:B------:R-:W-:-:S07]  /*9f60*/  MOV R0, UR5 ;  /* 0x0000000500007c02 */ /* 0x000fce0008000f00 */
.L_x_181:
[----:B-1----:R1:W2:Y:S02]  /*9f70*/  SYNCS.PHASECHK.TRANS64.TRYWAIT P0, [R0+URZ], R3 ;  /* 0x00000003000075a7 */ /* 0x0022a400080011ff */
[----:B--2---:R-:W-:Y:S05]  /*9f80*/  @!P0 NANOSLEEP.SYNCS 0x989680 ;  /* 0x009896800000895d */ /* 0x004fea0003900000 */
[----:B------:R-:W2:Y:S02]  /*9f90*/  @!P0 SYNCS.PHASECHK.TRANS64 P0, [R0+URZ], R3 ;  /* 0x00000003000085a7 */ /* 0x000ea400080010ff */
[----:B--2---:R-:W-:Y:S05]  /*9fa0*/  @!P0 BRA `(.L_x_181) ;  /* 0xfffffffc00f08947 */ /* 0x004fea000383ffff */
[----:B------:R-:W-:Y:S05]  /*9fb0*/  BRA `(.L_x_182) ;  /* 0xffffff9800cc7947 */ /* 0x000fea000383ffff */
.L_x_59:
[----:B------:R-:W-:-:S07]  /*9fc0*/  MOV R0, UR5 ;  /* 0x0000000500007c02 */ /* 0x000fce0008000f00 */
.L_x_183:
[----:B-1----:R1:W2:Y:S02]  /*9fd0*/  SYNCS.PHASECHK.TRANS64.TRYWAIT P0, [R0+URZ], R3 ;  /* 0x00000003000075a7 */ /* 0x0022a400080011ff */
[----:B--2---:R-:W-:Y:S05]  /*9fe0*/  @!P0 NANOSLEEP.SYNCS 0x989680 ;  /* 0x009896800000895d */ /* 0x004fea0003900000 */
[----:B------:R-:W2:Y:S02]  /*9ff0*/  @!P0 SYNCS.PHASECHK.TRANS64 P0, [R0+URZ], R3 ;  /* 0x00000003000085a7 */ /* 0x000ea400080010ff */
[----:B--2---:R-:W-:Y:S05]  /*a000*/  @!P0 BRA `(.L_x_183) ;  /* 0xfffffffc00f08947 */ /* 0x004fea000383ffff */
[----:B------:R-:W-:Y:S05]  /*a010*/  BRA `(.L_x_184) ;  /* 0xffffff9800dc7947 */ /* 0x000fea000383ffff */
.L_x_62:
[----:B------:R-:W-:-:S07]  /*a020*/  MOV R4, UR4 ;  /* 0x0000000400047c02 */ /* 0x000fce0008000f00 */
.L_x_185:
[----:B--2---:R2:W3:Y:S02]  /*a030*/  SYNCS.PHASECHK.TRANS64.TRYWAIT P1, [R4+URZ+0x188], R7 ;  /* 0x00018807040075a7 */ /* 0x0044e400080211ff */
[----:B---3--:R-:W-:Y:S05]  /*a040*/  @!P1 NANOSLEEP.SYNCS 0x989680 ;  /* 0x009896800000995d */ /* 0x008fea0003900000 */
[----:B------:R-:W3:Y:S02]  /*a050*/  @!P1 SYNCS.PHASECHK.TRANS64 P1, [R4+URZ+0x188], R7 ;  /* 0x00018807040095a7 */ /* 0x000ee400080210ff */
[----:B---3--:R-:W-:Y:S05]  /*a060*/  @!P1 BRA `(.L_x_185) ;  /* 0xfffffffc00f09947 */ /* 0x008fea000383ffff */
[----:B------:R-:W-:Y:S05]  /*a070*/  BRA `(.L_x_186) ;  /* 0xffffff9c004c7947 */ /* 0x000fea000383ffff */
.L_x_63:
[----:B--2---:R-:W-:-:S07]  /*a080*/  MOV R4, UR4 ;  /* 0x0000000400047c02 */ /* 0x004fce0008000f00 */
.L_x_187:
[----:B--2---:R2:W3:Y:S02]  /*a090*/  SYNCS.PHASECHK.TRANS64.TRYWAIT P1, [R4+URZ+0x180], R5 ;  /* 0x00018005040075a7 */ /* 0x0044e400080211ff */
[----:B---3--:R-:W-:Y:S05]  /*a0a0*/  @!P1 NANOSLEEP.SYNCS 0x989680 ;  /* 0x009896800000995d */ /* 0x008fea0003900000 */
[----:B------:R-:W3:Y:S02]  /*a0b0*/  @!P1 SYNCS.PHASECHK.TRANS64 P1, [R4+URZ+0x180], R5 ;  /* 0x00018005040095a7 */ /* 0x000ee400080210ff */
[----:B---3--:R-:W-:Y:S05]  /*a0c0*/  @!P1 BRA `(.L_x_187) ;  /* 0xfffffffc00f09947 */ /* 0x008fea000383ffff */
[----:B------:R-:W-:Y:S05]  /*a0d0*/  BRA `(.L_x_188) ;  /* 0xffffff9c00547947 */ /* 0x000fea000383ffff */
.L_x_73:
[----:B--2---:R-:W-:-:S04]  /*a0e0*/  MOV R5, UR5 ;  /* 0x0000000500057c02 */ /* 0x004fc80008000f00 */
[----:B------:R2:W3:Y:S03]  /*a0f0*/  SYNCS.PHASECHK.TRANS64.TRYWAIT P0, [R5+URZ+0x8], R6 ;  /* 0x00000806050075a7 */ /* 0x0004e600080011ff */
[----:B---3--:R-:W-:Y:S05]  /*a100*/  @!P0 NANOSLEEP.SYNCS 0x989680 ;  /* 0x009896800000895d */ /* 0x008fea0003900000 */
[----:B------:R-:W3:Y:S02]  /*a110*/  @!P0 SYNCS.PHASECHK.TRANS64 P0, [R5+URZ+0x8], R6 ;  /* 0x00000806050085a7 */ /* 0x000ee400080010ff */
[----:B---3--:R-:W-:Y:S05]  /*a120*/  @!P0 BRA `(.L_x_73) ;  /* 0xfffffffc00ec8947 */ /* 0x008fea000383ffff */
[----:B------:R-:W-:Y:S05]  /*a130*/  BRA `(.L_x_72) ;  /* 0xffffffa000207947 */ /* 0x000fea000383ffff */
.L_x_75:
[----:B------:R-:W-:Y:S01]  /*a140*/  BSSY B0, `(.L_x_189) ;  /* 0x0000006000007945 */ /* 0x000fe20003800000 */
[----:B------:R-:W-:-:S07]  /*a150*/  MOV R15, 0xffffffff ;  /* 0xffffffff000f7802 */ /* 0x000fce0000000f00 */
[----:B-12--5:R-:W-:Y:S05]  /*a160*/  WARPSYNC.COLLECTIVE R15, `(.L_x_190) ;  /* 0x000000000f0c7348 */ /* 0x026fea0003c00000 */
[----:B------:R-:W-:Y:S02]  /*a170*/  ELECT P6, UR79, PT ;  /* 0x00000000004f782f */ /* 0x000fe400038c0000 */
[----:B------:R-:W-:Y:S01]  /*a180*/  MOV R14, UR79 ;  /* 0x0000004f000e7c02 */ /* 0x000fe20008000f00 */
[----:B-12--5:R-:W-:Y:S10]  /*a190*/  ENDCOLLECTIVE ;  /* 0x000000000000791b */ /* 0x026ff40003800000 */
.L_x_190:
[----:B------:R-:W-:Y:S05]  /*a1a0*/  BSYNC B0 ;  /* 0x0000000000007941 */ /* 0x000fea0003800000 */
.L_x_189:
[----:B------:R-:W-:Y:S05]  /*a1b0*/  BRA `(.L_x_191) ;  /* 0xffffffa000507947 */ /* 0x000fea000383ffff */
.L_x_77:
[----:B--2---:R-:W-:-:S04]  /*a1c0*/  MOV R3, UR5 ;  /* 0x0000000500037c02 */ /* 0x004fc80008000f00 */
[----:B------:R2:W3:Y:S03]  /*a1d0*/  SYNCS.PHASECHK.TRANS64.TRYWAIT P0, [R3+URZ+0x8], R4 ;  /* 0x00000804030075a7 */ /* 0x0004e600080011ff */
[----:B---3--:R-:W-:Y:S05]  /*a1e0*/  @!P0 NANOSLEEP.SYNCS 0x989680 ;  /* 0x009896800000895d */ /* 0x008fea0003900000 */
[----:B------:R-:W3:Y:S02]  /*a1f0*/  @!P0 SYNCS.PHASECHK.TRANS64 P0, [R3+URZ+0x8], R4 ;  /* 0x00000804030085a7 */ /* 0x000ee400080010ff */
[----:B---3--:R-:W-:Y:S05]  /*a200*/  @!P0 BRA `(.L_x_77) ;  /* 0xfffffffc00ec8947 */ /* 0x008fea000383ffff */
[----:B------:R-:W-:Y:S05]  /*a210*/  BRA `(.L_x_76) ;  /* 0xffffffa000547947 */ /* 0x000fea000383ffff */
.L_x_78:
[----:B------:R-:W-:-:S07]  /*a220*/  MOV R0, UR18 ;  /* 0x0000001200007c02 */ /* 0x000fce0008000f00 */
.L_x_192:
[----:B-1----:R1:W2:Y:S02]  /*a230*/  SYNCS.PHASECHK.TRANS64.TRYWAIT P0, [R0+URZ+0x180], R5 ;  /* 0x00018005000075a7 */ /* 0x0022a400080011ff */
[----:B--2---:R-:W-:Y:S05]  /*a240*/  @!P0 NANOSLEEP.SYNCS 0x989680 ;  /* 0x009896800000895d */ /* 0x004fea0003900000 */
[----:B------:R-:W2:Y:S02]  /*a250*/  @!P0 SYNCS.PHASECHK.TRANS64 P0, [R0+URZ+0x180], R5 ;  /* 0x00018005000085a7 */ /* 0x000ea400080010ff */
[----:B--2---:R-:W-:Y:S05]  /*a260*/  @!P0 BRA `(.L_x_192) ;  /* 0xfffffffc00f08947 */ /* 0x004fea000383ffff */
[----:B------:R-:W-:Y:S05]  /*a270*/  BRA `(.L_x_193) ;  /* 0xffffffa400347947 */ /* 0x000fea000383ffff */
.L_x_80:
[----:B------:R-:W-:-:S07]  /*a280*/  MOV R0, UR23 ;  /* 0x0000001700007c02 */ /* 0x000fce0008000f00 */
.L_x_194:
[----:B--2---:R2:W3:Y:S02]  /*a290*/  SYNCS.PHASECHK.TRANS64.TRYWAIT P0, [R0+URZ+0x1a0], R9 ;  /* 0x0001a009000075a7 */ /* 0x0044e400080011ff */
[----:B---3--:R-:W-:Y:S05]  /*a2a0*/  @!P0 NANOSLEEP.SYNCS 0x989680 ;  /* 0x009896800000895d */ /* 0x008fea0003900000 */
[----:B------:R-:W3:Y:S02]  /*a2b0*/  @!P0 SYNCS.PHASECHK.TRANS64 P0, [R0+URZ+0x1a0], R9 ;  /* 0x0001a009000085a7 */ /* 0x000ee400080010ff */
[----:B---3--:R-:W-:Y:S05]  /*a2c0*/  @!P0 BRA `(.L_x_194) ;  /* 0xfffffffc00f08947 */ /* 0x008fea000383ffff */
[----:B------:R-:W-:Y:S05]  /*a2d0*/  BRA `(.L_x_79) ;  /* 0xffffffa400507947 */ /* 0x000fea000383ffff */
.L_x_84:
[----:B--2---:R-:W-:Y:S07]  /*a2e0*/  MOV R0, UR10 ;  /* 0x0000000a00007c02 */ /* 0x004fee0008000f00 */
.L_x_195:
[----:B--2---:R2:W3:Y:S02]  /*a2f0*/  SYNCS.PHASECHK.TRANS64.TRYWAIT P0, [R0+URZ], R9 ;  /* 0x00000009000075a7 */ /* 0x0044e400080011ff */
[----:B---3--:R-:W-:Y:S05]  /*a300*/  @!P0 NANOSLEEP.SYNCS 0x989680 ;  /* 0x009896800000895d */ /* 0x008fea0003900000 */
[----:B------:R-:W3:Y:S02]  /*a310*/  @!P0 SYNCS.PHASECHK.TRANS64 P0, [R0+URZ], R9 ;  /* 0x00000009000085a7 */ /* 0x000ee400080010ff */
[----:B---3--:R-:W-:Y:S05]  /*a320*/  @!P0 BRA `(.L_x_195) ;  /* 0xfffffffc00f08947 */ /* 0x008fea000383ffff */
[----:B------:R-:W-:Y:S05]  /*a330*/  BRA `(.L_x_83) ;  /* 0xffffffa400887947 */ /* 0x000fea000383ffff */
.L_x_88:
[----:B-1----:R-:W-:-:S07]  /*a340*/  MOV R0, UR4 ;  /* 0x0000000400007c02 */ /* 0x002fce0008000f00 */
.L_x_196:
[----:B-1----:R1:W2:Y:S02]  /*a350*/  SYNCS.PHASECHK.TRANS64.TRYWAIT P0, [R0+URZ], R5 ;  /* 0x00000005000075a7 */ /* 0x0022a400080011ff */
[----:B--2---:R-:W-:Y:S05]  /*a360*/  @!P0 NANOSLEEP.SYNCS 0x989680 ;  /* 0x009896800000895d */ /* 0x004fea0003900000 */
[----:B------:R-:W2:Y:S02]  /*a370*/  @!P0 SYNCS.PHASECHK.TRANS64 P0, [R0+URZ], R5 ;  /* 0x00000005000085a7 */ /* 0x000ea400080010ff */
[----:B--2---:R-:W-:Y:S05]  /*a380*/  @!P0 BRA `(.L_x_196) ;  /* 0xfffffffc00f08947 */ /* 0x004fea000383ffff */
[----:B------:R-:W-:Y:S05]  /*a390*/  BRA `(.L_x_197) ;  /* 0xffffffa800587947 */ /* 0x000fea000383ffff */
.L_x_91:
[----:B------:R-:W-:-:S07]  /*a3a0*/  MOV R0, UR18 ;  /* 0x0000001200007c02 */ /* 0x000fce0008000f00 */
.L_x_198:
[----:B-1----:R1:W2:Y:S02]  /*a3b0*/  SYNCS.PHASECHK.TRANS64.TRYWAIT P1, [R0+URZ+0x1b0], R5 ;  /* 0x0001b005000075a7 */ /* 0x0022a400080211ff */
[----:B--2---:R-:W-:Y:S05]  /*a3c0*/  @!P1 NANOSLEEP.SYNCS 0x989680 ;  /* 0x009896800000995d */ /* 0x004fea0003900000 */
[----:B------:R-:W2:Y:S02]  /*a3d0*/  @!P1 SYNCS.PHASECHK.TRANS64 P1, [R0+URZ+0x1b0], R5 ;  /* 0x0001b005000095a7 */ /* 0x000ea400080210ff */
[----:B--2---:R-:W-:Y:S05]  /*a3e0*/  @!P1 BRA `(.L_x_198) ;  /* 0xfffffffc00f09947 */ /* 0x004fea000383ffff */
[----:B------:R-:W-:Y:S05]  /*a3f0*/  BRA `(.L_x_199) ;  /* 0xffffffa800a47947 */ /* 0x000fea000383ffff */
.L_x_96:
[----:B------:R-:W-:Y:S07]  /*a400*/  MOV R0, UR22 ;  /* 0x0000001600007c02 */ /* 0x000fee0008000f00 */
.L_x_200:
[----:B-1----:R1:W2:Y:S02]  /*a410*/  SYNCS.PHASECHK.TRANS64.TRYWAIT P0, [R0+URZ+0x180], R3 ;  /* 0x00018003000075a7 */ /* 0x0022a400080011ff */
[----:B--2---:R-:W-:Y:S05]  /*a420*/  @!P0 NANOSLEEP.SYNCS 0x989680 ;  /* 0x009896800000895d */ /* 0x004fea0003900000 */
[----:B------:R-:W2:Y:S02]  /*a430*/  @!P0 SYNCS.PHASECHK.TRANS64 P0, [R0+URZ+0x180], R3 ;  /* 0x00018003000085a7 */ /* 0x000ea400080010ff */
[----:B--2---:R-:W-:Y:S05]  /*a440*/  @!P0 BRA `(.L_x_200) ;  /* 0xfffffffc00f08947 */ /* 0x004fea000383ffff */
[----:B------:R-:W-:Y:S05]  /*a450*/  BRA `(.L_x_201) ;  /* 0xffffffb0002c7947 */ /* 0x000fea000383ffff */
.L_x_99:
[----:B------:R-:W-:Y:S07]  /*a460*/  MOV R3, UR22 ;  /* 0x0000001600037c02 */ /* 0x000fee0008000f00 */
.L_x_202:
[----:B-1----:R1:W2:Y:S02]  /*a470*/  SYNCS.PHASECHK.TRANS64.TRYWAIT P1, [R3+URZ+0x178], R12 ;  /* 0x0001780c030075a7 */ /* 0x0022a400080211ff */
[----:B--2---:R-:W-:Y:S05]  /*a480*/  @!P1 NANOSLEEP.SYNCS 0x989680 ;  /* 0x009896800000995d */ /* 0x004fea0003900000 */
[----:B------:R-:W2:Y:S02]  /*a490*/  @!P1 SYNCS.PHASECHK.TRANS64 P1, [R3+URZ+0x178], R12 ;  /* 0x0001780c030095a7 */ /* 0x000ea400080210ff */
[----:B--2---:R-:W-:Y:S05]  /*a4a0*/  @!P1 BRA `(.L_x_202) ;  /* 0xfffffffc00f09947 */ /* 0x004fea000383ffff */
[----:B------:R-:W-:Y:S05]  /*a4b0*/  BRA `(.L_x_98) ;  /* 0xffffffb400887947 */ /* 0x000fea000383ffff */
.L_x_102:
[----:B------:R-:W-:Y:S07]  /*a4c0*/  MOV R0, UR4 ;  /* 0x0000000400007c02 */ /* 0x000fee0008000f00 */
.L_x_203:
[----:B-1----:R1:W2:Y:S02]  /*a4d0*/  SYNCS.PHASECHK.TRANS64.TRYWAIT P1, [R0+URZ+0x158], R3 ;  /* 0x00015803000075a7 */ /* 0x0022a400080211ff */
[----:B--2---:R-:W-:Y:S05]  /*a4e0*/  @!P1 NANOSLEEP.SYNCS 0x989680 ;  /* 0x009896800000995d */ /* 0x004fea0003900000 */
[----:B------:R-:W2:Y:S02]  /*a4f0*/  @!P1 SYNCS.PHASECHK.TRANS64 P1, [R0+URZ+0x158], R3 ;  /* 0x00015803000095a7 */ /* 0x000ea400080210ff */
[----:B--2---:R-:W-:Y:S05]  /*a500*/  @!P1 BRA `(.L_x_203) ;  /* 0xfffffffc00f09947 */ /* 0x004fea000383ffff */
[----:B------:R-:W-:Y:S05]  /*a510*/  BRA `(.L_x_204) ;  /* 0xffffffb800a87947 */ /* 0x000fea000383ffff */
.L_x_103:
[----:B------:R-:W-:Y:S07]  /*a520*/  MOV R0, UR5 ;  /* 0x0000000500007c02 */ /* 0x000fee0008000f00 */
.L_x_205:
[----:B-1----:R1:W2:Y:S02]  /*a530*/  SYNCS.PHASECHK.TRANS64.TRYWAIT P0, [R0+URZ+0x158], R3 ;  /* 0x00015803000075a7 */ /* 0x0022a400080011ff */
[----:B--2---:R-:W-:Y:S05]  /*a540*/  @!P0 NANOSLEEP.SYNCS 0x989680 ;  /* 0x009896800000895d */ /* 0x004fea0003900000 */
[----:B------:R-:W2:Y:S02]  /*a550*/  @!P0 SYNCS.PHASECHK.TRANS64 P0, [R0+URZ+0x158], R3 ;  /* 0x00015803000085a7 */ /* 0x000ea400080010ff */
[----:B--2---:R-:W-:Y:S05]  /*a560*/  @!P0 BRA `(.L_x_205) ;  /* 0xfffffffc00f08947 */ /* 0x004fea000383ffff */
[----:B------:R-:W-:Y:S05]  /*a570*/  BRA `(.L_x_206) ;  /* 0xffffffbc00187947 */ /* 0x000fea000383ffff */
.L_x_105:
[----:B------:R-:W-:-:S07]  /*a580*/  MOV R0, UR4 ;  /* 0x0000000400007c02 */ /* 0x000fce0008000f00 */
.L_x_207:
[----:B--2---:R2:W3:Y:S02]  /*a590*/  SYNCS.PHASECHK.TRANS64.TRYWAIT P0, [R0+URZ], R3 ;  /* 0x00000003000075a7 */ /* 0x0044e400080011ff */
[----:B---3--:R-:W-:Y:S05]  /*a5a0*/  @!P0 NANOSLEEP.SYNCS 0x989680 ;  /* 0x009896800000895d */ /* 0x008fea0003900000 */
[----:B------:R-:W3:Y:S02]  /*a5b0*/  @!P0 SYNCS.PHASECHK.TRANS64 P0, [R0+URZ], R3 ;  /* 0x00000003000085a7 */ /* 0x000ee400080010ff */
[----:B---3--:R-:W-:Y:S05]  /*a5c0*/  @!P0 BRA `(.L_x_207) ;  /* 0xfffffffc00f08947 */ /* 0x008fea000383ffff */
[----:B------:R-:W-:Y:S05]  /*a5d0*/  BRA `(.L_x_208) ;  /* 0xffffffbc00a07947 */ /* 0x000fea000383ffff */
.L_x_106:
[----:B------:R-:W-:-:S07]  /*a5e0*/  MOV R0, UR5 ;  /* 0x0000000500007c02 */ /* 0x000fce0008000f00 */
.L_x_209:
[----:B-1----:R1:W2:Y:S02]  /*a5f0*/  SYNCS.PHASECHK.TRANS64.TRYWAIT P0, [R0+URZ], R3 ;  /* 0x00000003000075a7 */ /* 0x0022a400080011ff */
[----:B--2---:R-:W-:Y:S05]  /*a600*/  @!P0 NANOSLEEP.SYNCS 0x989680 ;  /* 0x009896800000895d */ /* 0x004fea0003900000 */
[----:B------:R-:W2:Y:S02]  /*a610*/  @!P0 SYNCS.PHASECHK.TRANS64 P0, [R0+URZ], R3 ;  /* 0x00000003000085a7 */ /* 0x000ea400080010ff */
[----:B--2---:R-:W-:Y:S05]  /*a620*/  @!P0 BRA `(.L_x_209) ;  /* 0xfffffffc00f08947 */ /* 0x004fea000383ffff */
[----:B------:R-:W-:Y:S05]  /*a630*/  BRA `(.L_x_210) ;  /* 0xffffffbc00ac7947 */ /* 0x000fea000383ffff */
.L_x_108:
[----:B------:R-:W-:Y:S07]  /*a640*/  MOV R0, UR51 ;  /* 0x0000003300007c02 */ /* 0x000fee0008000f00 */
.L_x_211:
[----:B-1----:R1:W2:Y:S02]  /*a650*/  SYNCS.PHASECHK.TRANS64.TRYWAIT P0, [R0+URZ+0x180], R3 ;  /* 0x00018003000075a7 */ /* 0x0022a400080011ff */
[----:B--2---:R-:W-:Y:S05]  /*a660*/  @!P0 NANOSLEEP.SYNCS 0x989680 ;  /* 0x009896800000895d */ /* 0x004fea0003900000 */
[----:B------:R-:W2:Y:S02]  /*a670*/  @!P0 SYNCS.PHASECHK.TRANS64 P0, [R0+URZ+0x180], R3 ;  /* 0x00018003000085a7 */ /* 0x000ea400080010ff */
[----:B--2---:R-:W-:Y:S05]  /*a680*/  @!P0 BRA `(.L_x_211) ;  /* 0xfffffffc00f08947 */ /* 0x004fea000383ffff */
[----:B------:R-:W-:Y:S05]  /*a690*/  BRA `(.L_x_212) ;  /* 0xffffffc000987947 */ /* 0x000fea000383ffff */
.L_x_118:
[----:B-1----:R1:W3:Y:S02]  /*a6a0*/  SYNCS.PHASECHK.TRANS64.TRYWAIT P1, [R0+URZ+0x140], R3 ;  /* 0x00014003000075a7 */ /* 0x0022e400080211ff */
[----:B---3--:R-:W-:Y:S05]  /*a6b0*/  @!P1 NANOSLEEP.SYNCS 0x989680 ;  /* 0x009896800000995d */ /* 0x008fea0003900000 */
[----:B------:R-:W3:Y:S02]  /*a6c0*/  @!P1 SYNCS.PHASECHK.TRANS64 P1, [R0+URZ+0x140], R3 ;  /* 0x00014003000095a7 */ /* 0x000ee400080210ff */
[----:B---3--:R-:W-:Y:S05]  /*a6d0*/  @!P1 BRA `(.L_x_118) ;  /* 0xfffffffc00f09947 */ /* 0x008fea000383ffff */
[----:B------:R-:W-:Y:S05]  /*a6e0*/  BRA `(.L_x_117) ;  /* 0xffffffd4002c7947 */ /* 0x000fea000383ffff */
.L_x_120:
[----:B-1----:R1:W4:Y:S02]  /*a6f0*/  SYNCS.PHASECHK.TRANS64.TRYWAIT P1, [R107+URZ+0x190], R4 ;  /* 0x000190046b0075a7 */ /* 0x00232400080211ff */
[----:B----4-:R-:W-:Y:S05]  /*a700*/  @!P1 NANOSLEEP.SYNCS 0x989680 ;  /* 0x009896800000995d */ /* 0x010fea0003900000 */
[----:B------:R-:W4:Y:S02]  /*a710*/  @!P1 SYNCS.PHASECHK.TRANS64 P1, [R107+URZ+0x190], R4 ;  /* 0x000190046b0095a7 */ /* 0x000f2400080210ff */
[----:B----4-:R-:W-:Y:S05]  /*a720*/  @!P1 BRA `(.L_x_120) ;  /* 0xfffffffc00f09947 */ /* 0x010fea000383ffff */
[----:B------:R-:W-:Y:S05]  /*a730*/  BRA `(.L_x_119) ;  /* 0xffffffd400607947 */ /* 0x000fea000383ffff */
.L_x_131:
[----:B--2---:R2:W4:Y:S02]  /*a740*/  SYNCS.PHASECHK.TRANS64.TRYWAIT P1, [R3+URZ+0x140], R46 ;  /* 0x0001402e030075a7 */ /* 0x00452400080211ff */
[----:B----4-:R-:W-:Y:S05]  /*a750*/  @!P1 NANOSLEEP.SYNCS 0x989680 ;  /* 0x009896800000995d */ /* 0x010fea0003900000 */
[----:B------:R-:W4:Y:S02]  /*a760*/  @!P1 SYNCS.PHASECHK.TRANS64 P1, [R3+URZ+0x140], R46 ;  /* 0x0001402e030095a7 */ /* 0x000f2400080210ff */
[----:B----4-:R-:W-:Y:S05]  /*a770*/  @!P1 BRA `(.L_x_131) ;  /* 0xfffffffc00f09947 */ /* 0x010fea000383ffff */
[----:B------:R-:W-:Y:S05]  /*a780*/  BRA `(.L_x_130) ;  /* 0xffffffe000587947 */ /* 0x000fea000383ffff */
        .weak           $__internal_0_$__cuda_sm10x_tcgen05_guardrail_trap_col_being_dealloced_not_returned_by_alloc
        .type           $__internal_0_$__cuda_sm10x_tcgen05_guardrail_trap_col_being_dealloced_not_returned_by_alloc,@function
        .size           $__internal_0_$__cuda_sm10x_tcgen05_guardrail_trap_col_being_dealloced_not_returned_by_alloc,($__internal_1_$__cuda_sm10x_tcgen05_guardrail_trap_phase_invalid_during_alloc - $__internal_0_$__cuda_sm10x_tcgen05_guardrail_trap_col_being_dealloced_not_returned_by_alloc)
$__internal_0_$__cuda_sm10x_tcgen05_guardrail_trap_col_being_dealloced_not_returned_by_alloc:
[----:B------:R-:W-:Y:S05]  /*a790*/  BPT.TRAP 0x1 ;  /* 0x000000040000795c */ /* 0x000fea0000300000 */
[----:B------:R-:W-:-:S04]  /*a7a0*/  HFMA2 R3, -RZ, RZ, 0, 0 ;  /* 0x00000000ff037431 */ /* 0x000fc800000001ff */
[----:B------:R-:W-:Y:S05]  /*a7b0*/  RET.REL.NODEC R2 `(_ZN7cutlass13device_kernelINS_4conv6kernel13ConvUniversalINS1_16ConvProblemShapeILNS1_8OperatorE2ELi2EEENS1_10collective14CollectiveConvINS1_47MainloopSm100TmaUmmaWarpSpecializedImplicitGemmILS5_2ELi20ELi2ELi1ELi2EN4cute5tupleIJNSA_1CILi2EEENSC_ILi1EEESE_EEEEENSB_IJNSC_ILi256EEENSB_IJNSC_ILi64EEEEEENSB_IJNSC_ILi32EEEEEEEEENS_10bfloat16_tESN_NSA_8TiledMMAINSA_8MMA_AtomIJNSA_26SM100_MMA_F16BF16_2x1SM_SSISN_SN_fLi256ELi64ELNSA_4UMMA5MajorE1ELSS_1ELNSR_7ScaleInE0ELST_0EEEEEENSA_6LayoutINSB_IJSE_SE_SE_EEENSB_IJNSC_ILi0EEESY_SY_EEEEENSB_IJNSA_10UnderscoreES11_S11_EEEEENS7_6detail27Sm100ImplicitGemmTileTraitsINSA_18SM100_TMA_2SM_LOADENSA_14ComposedLayoutINSA_7SwizzleILi3ELi4ELi3EEENSA_18smem_ptr_flag_bitsILi16EEENSW_INSB_IJSI_NSC_ILi8EEEEEENSB_IJSE_SI_EEEEEEEvEENS15_INSA_25SM100_TMA_2SM_LOAD_IM2COLENS17_INS18_ILi2ELi4ELi3EEES1B_NSW_INSB_IJSK_S1C_EEENSB_IJSE_SK_EEEEEEEvEEEENS_8epilogue10collective18CollectiveEpilogueINS1Q_23Sm100TmaWarpSpecializedILi3ELi2ELi32ELb1ELb0EEEJNSB_IJNSC_ILi128EEESJ_SL_EEENSB_IJNSW_IS1V_SE_EENSW_ISK_SE_EEEEESN_NSB_IJlNSB_IJSE_llEEESY_EEESN_S21_NS1Q_6fusion15FusionCallbacksIS1U_NS22_17LinearCombinationISN_fSN_fLNS_15FloatRoundStyleE2EEES1W_S1Z_JEEENSA_5SM1004TMEM4LOAD26SM100_TMEM_LOAD_32dp32b32xENSA_13SM90_TMA_LOADENS17_IS1J_S1B_NSW_INSB_IJS1C_SK_EEENSB_IJSK_SE_EEEEEEENSA_39AutoVectorizingCopyWithAssumedAlignmentILi128EEENSA_14SM90_TMA_STOREES2G_S2I_S2I_EEEvvEEEEvNT_6ParamsE) ;  /* 0xffffff5802107950 */ /* 0x000fea0003c3ffff */
        .weak           $__internal_1_$__cuda_sm10x_tcgen05_guardrail_trap_phase_invalid_during_alloc
        .type           $__internal_1_$__cuda_sm10x_tcgen05_guardrail_trap_phase_invalid_during_alloc,@function
        .size           $__internal_1_$__cuda_sm10x_tcgen05_guardrail_trap_phase_invalid_during_alloc,($__internal_2_$__cuda_sm10x_tcgen05_guardrail_trap_unallocated_columns_being_dealloced - $__internal_1_$__cuda_sm10x_tcgen05_guardrail_trap_phase_invalid_during_alloc)
$__internal_1_$__cuda_sm10x_tcgen05_guardrail_trap_phase_invalid_during_alloc:
[----:B------:R-:W-:Y:S05]  /*a7c0*/  BPT.TRAP 0x1 ;  /* 0x000000040000795c */ /* 0x000fea0000300000 */
[----:B------:R-:W-:-:S04]  /*a7d0*/  MOV R5, 0x0 ;  /* 0x0000000000057802 */ /* 0x000fc80000000f00 */
[----:B------:R-:W-:Y:S05]  /*a7e0*/  RET.REL.NODEC R4 `(_ZN7cutlass13device_kernelINS_4conv6kernel13ConvUniversalINS1_16ConvProblemShapeILNS1_8OperatorE2ELi2EEENS1_10collective14CollectiveConvINS1_47MainloopSm100TmaUmmaWarpSpecializedImplicitGemmILS5_2ELi20ELi2ELi1ELi2EN4cute5tupleIJNSA_1CILi2EEENSC_ILi1EEESE_EEEEENSB_IJNSC_ILi256EEENSB_IJNSC_ILi64EEEEEENSB_IJNSC_ILi32EEEEEEEEENS_10bfloat16_tESN_NSA_8TiledMMAINSA_8MMA_AtomIJNSA_26SM100_MMA_F16BF16_2x1SM_SSISN_SN_fLi256ELi64ELNSA_4UMMA5MajorE1ELSS_1ELNSR_7ScaleInE0ELST_0EEEEEENSA_6LayoutINSB_IJSE_SE_SE_EEENSB_IJNSC_ILi0EEESY_SY_EEEEENSB_IJNSA_10UnderscoreES11_S11_EEEEENS7_6detail27Sm100ImplicitGemmTileTraitsINSA_18SM100_TMA_2SM_LOADENSA_14ComposedLayoutINSA_7SwizzleILi3ELi4ELi3EEENSA_18smem_ptr_flag_bitsILi16EEENSW_INSB_IJSI_NSC_ILi8EEEEEENSB_IJSE_SI_EEEEEEEvEENS15_INSA_25SM100_TMA_2SM_LOAD_IM2COLENS17_INS18_ILi2ELi4ELi3EEES1B_NSW_INSB_IJSK_S1C_EEENSB_IJSE_SK_EEEEEEEvEEEENS_8epilogue10collective18CollectiveEpilogueINS1Q_23Sm100TmaWarpSpecializedILi3ELi2ELi32ELb1ELb0EEEJNSB_IJNSC_ILi128EEESJ_SL_EEENSB_IJNSW_IS1V_SE_EENSW_ISK_SE_EEEEESN_NSB_IJlNSB_IJSE_llEEESY_EEESN_S21_NS1Q_6fusion15FusionCallbacksIS1U_NS22_17LinearCombinationISN_fSN_fLNS_15FloatRoundStyleE2EEES1W_S1Z_JEEENSA_5SM1004TMEM4LOAD26SM100_TMEM_LOAD_32dp32b32xENSA_13SM90_TMA_LOADENS17_IS1J_S1B_NSW_INSB_IJS1C_SK_EEENSB_IJSK_SE_EEEEEEENSA_39AutoVectorizingCopyWithAssumedAlignmentILi128EEENSA_14SM90_TMA_STOREES2G_S2I_S2I_EEEvvEEEEvNT_6ParamsE) ;  /* 0xffffff5804047950 */ /* 0x000fea0003c3ffff */
        .weak           $__internal_2_$__cuda_sm10x_tcgen05_guardrail_trap_unallocated_columns_being_dealloced
        .type           $__internal_2_$__cuda_sm10x_tcgen05_guardrail_trap_unallocated_columns_being_dealloced,@function
        .size           $__internal_2_$__cuda_sm10x_tcgen05_guardrail_trap_unallocated_columns_being_dealloced,(.L_x_214 - $__internal_2_$__cuda_sm10x_tcgen05_guardrail_trap_unallocated_columns_being_dealloced)
$__internal_2_$__cuda_sm10x_tcgen05_guardrail_trap_unallocated_columns_being_dealloced:
[----:B------:R-:W-:Y:S05]  /*a7f0*/  BPT.TRAP 0x1 ;  /* 0x000000040000795c */ /* 0x000fea0000300000 */
[----:B------:R-:W-:-:S04]  /*a800*/  HFMA2 R3, -RZ, RZ, 0, 0 ;  /* 0x00000000ff037431 */ /* 0x000fc800000001ff */
[----:B------:R-:W-:Y:S05]  /*a810*/  RET.REL.NODEC R2 `(_ZN7cutlass13device_kernelINS_4conv6kernel13ConvUniversalINS1_16ConvProblemShapeILNS1_8OperatorE2ELi2EEENS1_10collective14CollectiveConvINS1_47MainloopSm100TmaUmmaWarpSpecializedImplicitGemmILS5_2ELi20ELi2ELi1ELi2EN4cute5tupleIJNSA_1CILi2EEENSC_ILi1EEESE_EEEEENSB_IJNSC_ILi256EEENSB_IJNSC_ILi64EEEEEENSB_IJNSC_ILi32EEEEEEEEENS_10bfloat16_tESN_NSA_8TiledMMAINSA_8MMA_AtomIJNSA_26SM100_MMA_F16BF16_2x1SM_SSISN_SN_fLi256ELi64ELNSA_4UMMA5MajorE1ELSS_1ELNSR_7ScaleInE0ELST_0EEEEEENSA_6LayoutINSB_IJSE_SE_SE_EEENSB_IJNSC_ILi0EEESY_SY_EEEEENSB_IJNSA_10UnderscoreES11_S11_EEEEENS7_6detail27Sm100ImplicitGemmTileTraitsINSA_18SM100_TMA_2SM_LOADENSA_14ComposedLayoutINSA_7SwizzleILi3ELi4ELi3EEENSA_18smem_ptr_flag_bitsILi16EEENSW_INSB_IJSI_NSC_ILi8EEEEEENSB_IJSE_SI_EEEEEEEvEENS15_INSA_25SM100_TMA_2SM_LOAD_IM2COLENS17_INS18_ILi2ELi4ELi3EEES1B_NSW_INSB_IJSK_S1C_EEENSB_IJSE_SK_EEEEEEEvEEEENS_8epilogue10collective18CollectiveEpilogueINS1Q_23Sm100TmaWarpSpecializedILi3ELi2ELi32ELb1ELb0EEEJNSB_IJNSC_ILi128EEESJ_SL_EEENSB_IJNSW_IS1V_SE_EENSW_ISK_SE_EEEEESN_NSB_IJlNSB_IJSE_llEEESY_EEESN_S21_NS1Q_6fusion15FusionCallbacksIS1U_NS22_17LinearCombinationISN_fSN_fLNS_15FloatRoundStyleE2EEES1W_S1Z_JEEENSA_5SM1004TMEM4LOAD26SM100_TMEM_LOAD_32dp32b32xENSA_13SM90_TMA_LOADENS17_IS1J_S1B_NSW_INSB_IJS1C_SK_EEENSB_IJSK_SE_EEEEEEENSA_39AutoVectorizingCopyWithAssumedAlignmentILi128EEENSA_14SM90_TMA_STOREES2G_S2I_S2I_EEEvvEEEEvNT_6ParamsE) ;  /* 0xffffff5402f87950 */ /* 0x000fea0003c3ffff */
.L_x_213:
[----:B------:R-:W-:-:S00]  /*a820*/  BRA `(.L_x_213) ;  /* 0xfffffffc00fc7947 */ /* 0x000fc0000383ffff */
[----:B------:R-:W-:-:S00]  /*a830*/  NOP ;  /* 0x0000000000007918 */ /* 0x000fc00000000000 */
        /* <DEDUP_REMOVED lines=12> */
.L_x_214:


//--------------------- .nv.global.init           --------------------------
	.section	.nv.global.init,"aw",@progbits
.nv.global.init:
	.type		$str$29,@object
	.size		$str$29,($str$30 - $str$29)
$str$29:
        /*0000*/ 	.byte	0x28, 0x61, 0x64, 0x64, 0x72, 0x65, 0x73, 0x73, 0x20, 0x26, 0x20, 0x6d, 0x61, 0x73, 0x6b, 0x29
        /*0010*/ 	.byte	0x20, 0x3d, 0x3d, 0x20, 0x30, 0x00
	.type		$str$30,@object
	.size		$str$30,($str$28 - $str$30)
$str$30:
        /*0016*/ 	.byte	0x2f, 0x74, 0x6d, 0x70, 0x2f, 0x63, 0x75, 0x74, 0x6c, 0x61, 0x73, 0x73, 0x5f, 0x73, 0x77, 0x65
        /*0026*/ 	.byte	0x65, 0x70, 0x5f, 0x73, 0x72, 0x63, 0x2f, 0x69, 0x6e, 0x63, 0x6c, 0x75, 0x64, 0x65, 0x2f, 0x63
        /*0036*/ 	.byte	0x75, 0x74, 0x65, 0x2f, 0x70, 0x6f, 0x69, 0x6e, 0x74, 0x65, 0x72, 0x5f, 0x66, 0x6c, 0x61, 0x67
        /*0046*/ 	.byte	0x67, 0x65, 0x64, 0x2e, 0x68, 0x70, 0x70, 0x00
	.type		$str$28,@object
	.size		$str$28,($str$27 - $str$28)
$str$28:
        /*004e*/ 	.byte	0x2f, 0x74, 0x6d, 0x70, 0x2f, 0x63, 0x75, 0x74, 0x6c, 0x61, 0x73, 0x73, 0x5f, 0x73, 0x77, 0x65
        /*005e*/ 	.byte	0x65, 0x70, 0x5f, 0x73, 0x72, 0x63, 0x2f, 0x69, 0x6e, 0x63, 0x6c, 0x75, 0x64, 0x65, 0x2f, 0x63
        /*006e*/ 	.byte	0x75, 0x74, 0x65, 0x2f, 0x61, 0x74, 0x6f, 0x6d, 0x2f, 0x63, 0x6f, 0x70, 0x79, 0x5f, 0x74, 0x72
        /*007e*/ 	.byte	0x61, 0x69, 0x74, 0x73, 0x5f, 0x73, 0x6d, 0x31, 0x30, 0x30, 0x2e, 0x68, 0x70, 0x70, 0x00
	.type		$str$27,@object
	.size		$str$27,(__unnamed_1 - $str$27)
$str$27:
        /*008d*/ 	.byte	0x28, 0x28, 0x75, 0x69, 0x6e, 0x74, 0x33, 0x32, 0x5f, 0x74, 0x28, 0x74, 0x68, 0x72, 0x65, 0x61
        /*009d*/ 	.byte	0x64, 0x49, 0x64, 0x78, 0x2e, 0x78, 0x29, 0x20, 0x2f, 0x20, 0x33, 0x32, 0x29, 0x20, 0x25, 0x20
        /*00ad*/ 	.byte	0x34, 0x29, 0x20, 0x3d, 0x3d, 0x20, 0x28, 0x28, 0x28, 0x74, 0x6d, 0x65, 0x6d, 0x5f, 0x61, 0x64
        /*00bd*/ 	.byte	0x64, 0x72, 0x20, 0x3e, 0x3e, 0x20, 0x31, 0x36, 0x29, 0x20, 0x2f, 0x20, 0x33, 0x32, 0x29, 0x20
        /*00cd*/ 	.byte	0x25, 0x20, 0x34, 0x29, 0x00
	.type		__unnamed_1,@object
	.size		__unnamed_1,(__unnamed_2 - __unnamed_1)
__unnamed_1:
        /*00d2*/ 	.byte	0x61, 0x75, 0x74, 0x6f, 0x20, 0x63, 0x75, 0x74, 0x65, 0x3a, 0x3a, 0x61, 0x73, 0x5f, 0x70, 0x6f
        /* <DEDUP_REMOVED lines=24> */
        /*0262*/ 	.byte	0x34, 0x30, 0x39, 0x36, 0x3e, 0x3e, 0x3e, 0x3e, 0x5d, 0x00
	.type		__unnamed_2,@object
	.size		__unnamed_2,(.L_2 - __unnamed_2)
__unnamed_2:
        /* <DEDUP_REMOVED lines=42> */
        /*050c*/ 	.byte	0x3e, 0x3e, 0x5d, 0x00
.L_2:


//--------------------- .nv.shared._ZN7cutlass13device_kernelINS_4conv6kernel13ConvUniversalINS1_16ConvProblemShapeILNS1_8OperatorE2ELi2EEENS1_10collective14CollectiveConvINS1_47MainloopSm100TmaUmmaWarpSpecializedImplicitGemmILS5_2ELi20ELi2ELi1ELi2EN4cute5tupleIJNSA_1CILi2EEENSC_ILi1EEESE_EEEEENSB_IJNSC_ILi256EEENSB_IJNSC_ILi64EEEEEENSB_IJNSC_ILi32EEEEEEEEENS_10bfloat16_tESN_NSA_8TiledMMAINSA_8MMA_AtomIJNSA_26SM100_MMA_F16BF16_2x1SM_SSISN_SN_fLi256ELi64ELNSA_4UMMA5MajorE1ELSS_1ELNSR_7ScaleInE0ELST_0EEEEEENSA_6LayoutINSB_IJSE_SE_SE_EEENSB_IJNSC_ILi0EEESY_SY_EEEEENSB_IJNSA_10UnderscoreES11_S11_EEEEENS7_6detail27Sm100ImplicitGemmTileTraitsINSA_18SM100_TMA_2SM_LOADENSA_14ComposedLayoutINSA_7SwizzleILi3ELi4ELi3EEENSA_18smem_ptr_flag_bitsILi16EEENSW_INSB_IJSI_NSC_ILi8EEEEEENSB_IJSE_SI_EEEEEEEvEENS15_INSA_25SM100_TMA_2SM_LOAD_IM2COLENS17_INS18_ILi2ELi4ELi3EEES1B_NSW_INSB_IJSK_S1C_EEENSB_IJSE_SK_EEEEEEEvEEEENS_8epilogue10collective18CollectiveEpilogueINS1Q_23Sm100TmaWarpSpecializedILi3ELi2ELi32ELb1ELb0EEEJNSB_IJNSC_ILi128EEESJ_SL_EEENSB_IJNSW_IS1V_SE_EENSW_ISK_SE_EEEEESN_NSB_IJlNSB_IJSE_llEEESY_EEESN_S21_NS1Q_6fusion15FusionCallbacksIS1U_NS22_17LinearCombinationISN_fSN_fLNS_15FloatRoundStyleE2EEES1W_S1Z_JEEENSA_5SM1004TMEM4LOAD26SM100_TMEM_LOAD_32dp32b32xENSA_13SM90_TMA_LOADENS17_IS1J_S1B_NSW_INSB_IJS1C_SK_EEENSB_IJSK_SE_EEEEEEENSA_39AutoVectorizingCopyWithAssumedAlignmentILi128EEENSA_14SM90_TMA_STOREES2G_S2I_S2I_EEEvvEEEEvNT_6ParamsE --------------------------
	.section	.nv.shared._ZN7cutlass13device_kernelINS_4conv6kernel13ConvUniversalINS1_16ConvProblemShapeILNS1_8OperatorE2ELi2EEENS1_10collective14CollectiveConvINS1_47MainloopSm100TmaUmmaWarpSpecializedImplicitGemmILS5_2ELi20ELi2ELi1ELi2EN4cute5tupleIJNSA_1CILi2EEENSC_ILi1EEESE_EEEEENSB_IJNSC_ILi256EEENSB_IJNSC_ILi64EEEEEENSB_IJNSC_ILi32EEEEEEEEENS_10bfloat16_tESN_NSA_8TiledMMAINSA_8MMA_AtomIJNSA_26SM100_MMA_F16BF16_2x1SM_SSISN_SN_fLi256ELi64ELNSA_4UMMA5MajorE1ELSS_1ELNSR_7ScaleInE0ELST_0EEEEEENSA_6LayoutINSB_IJSE_SE_SE_EEENSB_IJNSC_ILi0EEESY_SY_EEEEENSB_IJNSA_10UnderscoreES11_S11_EEEEENS7_6detail27Sm100ImplicitGemmTileTraitsINSA_18SM100_TMA_2SM_LOADENSA_14ComposedLayoutINSA_7SwizzleILi3ELi4ELi3EEENSA_18smem_ptr_flag_bitsILi16EEENSW_INSB_IJSI_NSC_ILi8EEEEEENSB_IJSE_SI_EEEEEEEvEENS15_INSA_25SM100_TMA_2SM_LOAD_IM2COLENS17_INS18_ILi2ELi4ELi3EEES1B_NSW_INSB_IJSK_S1C_EEENSB_IJSE_SK_EEEEEEEvEEEENS_8epilogue10collective18CollectiveEpilogueINS1Q_23Sm100TmaWarpSpecializedILi3ELi2ELi32ELb1ELb0EEEJNSB_IJNSC_ILi128EEESJ_SL_EEENSB_IJNSW_IS1V_SE_EENSW_ISK_SE_EEEEESN_NSB_IJlNSB_IJSE_llEEESY_EEESN_S21_NS1Q_6fusion15FusionCallbacksIS1U_NS22_17LinearCombinationISN_fSN_fLNS_15FloatRoundStyleE2EEES1W_S1Z_JEEENSA_5SM1004TMEM4LOAD26SM100_TMEM_LOAD_32dp32b32xENSA_13SM90_TMA_LOADENS17_IS1J_S1B_NSW_INSB_IJS1C_SK_EEENSB_IJSK_SE_EEEEEEENSA_39AutoVectorizingCopyWithAssumedAlignmentILi128EEENSA_14SM90_TMA_STOREES2G_S2I_S2I_EEEvvEEEEvNT_6ParamsE,"aw",@nobits
	.sectionflags	@""
	.align	16
	.zero		1024


//--------------------- .nv.shared.reserved.0     --------------------------
	.section	.nv.shared.reserved.0,"aw",@nobits
	.weak		__nv_reservedSMEM_offset_0_alias
	.size		__nv_reservedSMEM_offset_0_alias, 0, 64
	.other		__nv_reservedSMEM_offset_0_alias,@"STO_CUDA_RESERVED_SHARED STV_DEFAULT"
__nv_reservedSMEM_offset_0_alias:
	.zero		0
.nv.shared.reserved.0:
	.zero		64
	.weak		__nv_reservedSMEM_tcgen05_partition
	.type		__nv_reservedSMEM_tcgen05_partition,@object
	.size		__nv_reservedSMEM_tcgen05_partition,(.L_0 - __nv_reservedSMEM_tcgen05_partition)
__nv_reservedSMEM_tcgen05_partition:
	.zero		32
.L_0:


//--------------------- .nv.global                --------------------------
	.section	.nv.global,"aw",@nobits
.nv.global:
	.type		_ZN39_INTERNAL_2ae224a8_4_k_cu_c27f5159_33224cute1_E,@object
	.size		_ZN39_INTERNAL_2ae224a8_4_k_cu_c27f5159_33224cute1_E,(_ZN39_INTERNAL_2ae224a8_4_k_cu_c27f5159_33224cuda3std3__45__cpo6cbeginE - _ZN39_INTERNAL_2ae224a8_4_k_cu_c27f5159_33224cute1_E)
_ZN39_INTERNAL_2ae224a8_4_k_cu_c27f5159_33224cute1_E:
	.zero		1
	.type		_ZN39_INTERNAL_2ae224a8_4_k_cu_c27f5159_33224cuda3std3__45__cpo6cbeginE,@object
	.size		_ZN39_INTERNAL_2ae224a8_4_k_cu_c27f5159_33224cuda3std3__45__cpo6cbeginE,(_ZN39_INTERNAL_2ae224a8_4_k_cu_c27f5159_33224cuda3std3__48in_placeE - _ZN39_INTERNAL_2ae224a8_4_k_cu_c27f5159_33224cuda3std3__45__cpo6cbeginE)
_ZN39_INTERNAL_2ae224a8_4_k_cu_c27f5159_33224cuda3std3__45__cpo6cbeginE:
	.zero		1
	.type		_ZN39_INTERNAL_2ae224a8_4_k_cu_c27f5159_33224cuda3std3__48in_placeE,@object
	.size		_ZN39_INTERNAL_2ae224a8_4_k_cu_c27f5159_33224cuda3std3__48in_placeE,(_ZN39_INTERNAL_2ae224a8_4_k_cu_c27f5159_33224cuda3std6ranges3__45__cpo9iter_moveE - _ZN39_INTERNAL_2ae224a8_4_k_cu_c27f5159_33224cuda3std3__48in_placeE)
_ZN39_INTERNAL_2ae224a8_4_k_cu_c27f5159_33224cuda3std3__48in_placeE:
	.zero		1
	.type		_ZN39_INTERNAL_2ae224a8_4_k_cu_c27f5159_33224cuda3std6ranges3__45__cpo9iter_moveE,@object
	.size		_ZN39_INTERNAL_2ae224a8_4_k_cu_c27f5159_33224cuda3std6ranges3__45__cpo9iter_moveE,(_ZN39_INTERNAL_2ae224a8_4_k_cu_c27f5159_33224cuda3std3__45__cpo5beginE - _ZN39_INTERNAL_2ae224a8_4_k_cu_c27f5159_33224cuda3std6ranges3__45__cpo9iter_moveE)
_ZN39_INTERNAL_2ae224a8_4_k_cu_c27f5159_33224cuda3std6ranges3__45__cpo9iter_moveE:
	.zero		1
	.type		_ZN39_INTERNAL_2ae224a8_4_k_cu_c27f5159_33224cuda3std3__45__cpo5beginE,@object
	.size		_ZN39_INTERNAL_2ae224a8_4_k_cu_c27f5159_33224cuda3std3__45__cpo5beginE,(_ZN39_INTERNAL_2ae224a8_4_k_cu_c27f5159_33224cuda3std3__441_GLOBAL__N__2ae224a8_4_k_cu_c27f5159_33226ignoreE - _ZN39_INTERNAL_2ae224a8_4_k_cu_c27f5159_33224cuda3std3__45__cpo5beginE)
_ZN39_INTERNAL_2ae224a8_4_k_cu_c27f5159_33224cuda3std3__45__cpo5beginE:
	.zero		1
	.type		_ZN39_INTERNAL_2ae224a8_4_k_cu_c27f5159_33224cuda3std3__441_GLOBAL__N__2ae224a8_4_k_cu_c27f5159_33226ignoreE,@object
	.size		_ZN39_INTERNAL_2ae224a8_4_k_cu_c27f5159_33224cuda3std3__441_GLOBAL__N__2ae224a8_4_k_cu_c27f5159_33226ignoreE,(_ZN39_INTERNAL_2ae224a8_4_k_cu_c27f5159_33224cute7productE - _ZN39_INTERNAL_2ae224a8_4_k_cu_c27f5159_33224cuda3std3__441_GLOBAL__N__2ae224a8_4_k_cu_c27f5159_33226ignoreE)
_ZN39_INTERNAL_2ae224a8_4_k_cu_c27f5159_33224cuda3std3__441_GLOBAL__N__2ae224a8_4_k_cu_c27f5159_33226ignoreE:
	.zero		1
	.type		_ZN39_INTERNAL_2ae224a8_4_k_cu_c27f5159_33224cute7productE,@object
	.size		_ZN39_INTERNAL_2ae224a8_4_k_cu_c27f5159_33224cute7productE,(_ZN39_INTERNAL_2ae224a8_4_k_cu_c27f5159_33224cuda3std3__45__cpo3endE - _ZN39_INTERNAL_2ae224a8_4_k_cu_c27f5159_33224cute7productE)
_ZN39_INTERNAL_2ae224a8_4_k_cu_c27f5159_33224cute7productE:
	.zero		1
	.type		_ZN39_INTERNAL_2ae224a8_4_k_cu_c27f5159_33224cuda3std3__45__cpo3endE,@object
	.size		_ZN39_INTERNAL_2ae224a8_4_k_cu_c27f5159_33224cuda3std3__45__cpo3endE,(_ZN39_INTERNAL_2ae224a8_4_k_cu_c27f5159_33224cuda3std3__419piecewise_constructE - _ZN39_INTERNAL_2ae224a8_4_k_cu_c27f5159_33224cuda3std3__45__cpo3endE)
_ZN39_INTERNAL_2ae224a8_4_k_cu_c27f5159_33224cuda3std3__45__cpo3endE:
	.zero		1
	.type		_ZN39_INTERNAL_2ae224a8_4_k_cu_c27f5159_33224cuda3std3__419piecewise_constructE,@object
	.size		_ZN39_INTERNAL_2ae224a8_4_k_cu_c27f5159_33224cuda3std3__419piecewise_constructE,(_ZN39_INTERNAL_2ae224a8_4_k_cu_c27f5159_33224cuda3std3__45__cpo4cendE - _ZN39_INTERNAL_2ae224a8_4_k_cu_c27f5159_33224cuda3std3__419piecewise_constructE)
_ZN39_INTERNAL_2ae224a8_4_k_cu_c27f5159_33224cuda3std3__419piecewise_constructE:
	.zero		1
	.type		_ZN39_INTERNAL_2ae224a8_4_k_cu_c27f5159_33224cuda3std3__45__cpo4cendE,@object
	.size		_ZN39_INTERNAL_2ae224a8_4_k_cu_c27f5159_33224cuda3std3__45__cpo4cendE,(_ZN39_INTERNAL_2ae224a8_4_k_cu_c27f5159_33224cuda3std6ranges3__45__cpo4swapE - _ZN39_INTERNAL_2ae224a8_4_k_cu_c27f5159_33224cuda3std3__45__cpo4cendE)
_ZN39_INTERNAL_2ae224a8_4_k_cu_c27f5159_33224cuda3std3__45__cpo4cendE:
	.zero		1
	.type		_ZN39_INTERNAL_2ae224a8_4_k_cu_c27f5159_33224cuda3std6ranges3__45__cpo4swapE,@object
	.size		_ZN39_INTERNAL_2ae224a8_4_k_cu_c27f5159_33224cuda3std6ranges3__45__cpo4swapE,(.L_10 - _ZN39_INTERNAL_2ae224a8_4_k_cu_c27f5159_33224cuda3std6ranges3__45__cpo4swapE)
_ZN39_INTERNAL_2ae224a8_4_k_cu_c27f5159_33224cuda3std6ranges3__45__cpo4swapE:
	.zero		1
.L_10:


//--------------------- .nv.constant0._ZN7cutlass13device_kernelINS_4conv6kernel13ConvUniversalINS1_16ConvProblemShapeILNS1_8OperatorE2ELi2EEENS1_10collective14CollectiveConvINS1_47MainloopSm100TmaUmmaWarpSpecializedImplicitGemmILS5_2ELi20ELi2ELi1ELi2EN4cute5tupleIJNSA_1CILi2EEENSC_ILi1EEESE_EEEEENSB_IJNSC_ILi256EEENSB_IJNSC_ILi64EEEEEENSB_IJNSC_ILi32EEEEEEEEENS_10bfloat16_tESN_NSA_8TiledMMAINSA_8MMA_AtomIJNSA_26SM100_MMA_F16BF16_2x1SM_SSISN_SN_fLi256ELi64ELNSA_4UMMA5MajorE1ELSS_1ELNSR_7ScaleInE0ELST_0EEEEEENSA_6LayoutINSB_IJSE_SE_SE_EEENSB_IJNSC_ILi0EEESY_SY_EEEEENSB_IJNSA_10UnderscoreES11_S11_EEEEENS7_6detail27Sm100ImplicitGemmTileTraitsINSA_18SM100_TMA_2SM_LOADENSA_14ComposedLayoutINSA_7SwizzleILi3ELi4ELi3EEENSA_18smem_ptr_flag_bitsILi16EEENSW_INSB_IJSI_NSC_ILi8EEEEEENSB_IJSE_SI_EEEEEEEvEENS15_INSA_25SM100_TMA_2SM_LOAD_IM2COLENS17_INS18_ILi2ELi4ELi3EEES1B_NSW_INSB_IJSK_S1C_EEENSB_IJSE_SK_EEEEEEEvEEEENS_8epilogue10collective18CollectiveEpilogueINS1Q_23Sm100TmaWarpSpecializedILi3ELi2ELi32ELb1ELb0EEEJNSB_IJNSC_ILi128EEESJ_SL_EEENSB_IJNSW_IS1V_SE_EENSW_ISK_SE_EEEEESN_NSB_IJlNSB_IJSE_llEEESY_EEESN_S21_NS1Q_6fusion15FusionCallbacksIS1U_NS22_17LinearCombinationISN_fSN_fLNS_15FloatRoundStyleE2EEES1W_S1Z_JEEENSA_5SM1004TMEM4LOAD26SM100_TMEM_LOAD_32dp32b32xENSA_13SM90_TMA_LOADENS17_IS1J_S1B_NSW_INSB_IJS1C_SK_EEENSB_IJSK_SE_EEEEEEENSA_39AutoVectorizingCopyWithAssumedAlignmentILi128EEENSA_14SM90_TMA_STOREES2G_S2I_S2I_EEEvvEEEEvNT_6ParamsE --------------------------
	.section	.nv.constant0._ZN7cutlass13device_kernelINS_4conv6kernel13ConvUniversalINS1_16ConvProblemShapeILNS1_8OperatorE2ELi2EEENS1_10collective14CollectiveConvINS1_47MainloopSm100TmaUmmaWarpSpecializedImplicitGemmILS5_2ELi20ELi2ELi1ELi2EN4cute5tupleIJNSA_1CILi2EEENSC_ILi1EEESE_EEEEENSB_IJNSC_ILi256EEENSB_IJNSC_ILi64EEEEEENSB_IJNSC_ILi32EEEEEEEEENS_10bfloat16_tESN_NSA_8TiledMMAINSA_8MMA_AtomIJNSA_26SM100_MMA_F16BF16_2x1SM_SSISN_SN_fLi256ELi64ELNSA_4UMMA5MajorE1ELSS_1ELNSR_7ScaleInE0ELST_0EEEEEENSA_6LayoutINSB_IJSE_SE_SE_EEENSB_IJNSC_ILi0EEESY_SY_EEEEENSB_IJNSA_10UnderscoreES11_S11_EEEEENS7_6detail27Sm100ImplicitGemmTileTraitsINSA_18SM100_TMA_2SM_LOADENSA_14ComposedLayoutINSA_7SwizzleILi3ELi4ELi3EEENSA_18smem_ptr_flag_bitsILi16EEENSW_INSB_IJSI_NSC_ILi8EEEEEENSB_IJSE_SI_EEEEEEEvEENS15_INSA_25SM100_TMA_2SM_LOAD_IM2COLENS17_INS18_ILi2ELi4ELi3EEES1B_NSW_INSB_IJSK_S1C_EEENSB_IJSE_SK_EEEEEEEvEEEENS_8epilogue10collective18CollectiveEpilogueINS1Q_23Sm100TmaWarpSpecializedILi3ELi2ELi32ELb1ELb0EEEJNSB_IJNSC_ILi128EEESJ_SL_EEENSB_IJNSW_IS1V_SE_EENSW_ISK_SE_EEEEESN_NSB_IJlNSB_IJSE_llEEESY_EEESN_S21_NS1Q_6fusion15FusionCallbacksIS1U_NS22_17LinearCombinationISN_fSN_fLNS_15FloatRoundStyleE2EEES1W_S1Z_JEEENSA_5SM1004TMEM4LOAD26SM100_TMEM_LOAD_32dp32b32xENSA_13SM90_TMA_LOADENS17_IS1J_S1B_NSW_INSB_IJS1C_SK_EEENSB_IJSK_SE_EEEEEEENSA_39AutoVectorizingCopyWithAssumedAlignmentILi128EEENSA_14SM90_TMA_STOREES2G_S2I_S2I_EEEvvEEEEvNT_6ParamsE,"a",@progbits
	.sectionflags	@""
	.align	4
.nv.constant0._ZN7cutlass13device_kernelINS_4conv6kernel13ConvUniversalINS1_16ConvProblemShapeILNS1_8OperatorE2ELi2EEENS1_10collective14CollectiveConvINS1_47MainloopSm100TmaUmmaWarpSpecializedImplicitGemmILS5_2ELi20ELi2ELi1ELi2EN4cute5tupleIJNSA_1CILi2EEENSC_ILi1EEESE_EEEEENSB_IJNSC_ILi256EEENSB_IJNSC_ILi64EEEEEENSB_IJNSC_ILi32EEEEEEEEENS_10bfloat16_tESN_NSA_8TiledMMAINSA_8MMA_AtomIJNSA_26SM100_MMA_F16BF16_2x1SM_SSISN_SN_fLi256ELi64ELNSA_4UMMA5MajorE1ELSS_1ELNSR_7ScaleInE0ELST_0EEEEEENSA_6LayoutINSB_IJSE_SE_SE_EEENSB_IJNSC_ILi0EEESY_SY_EEEEENSB_IJNSA_10UnderscoreES11_S11_EEEEENS7_6detail27Sm100ImplicitGemmTileTraitsINSA_18SM100_TMA_2SM_LOADENSA_14ComposedLayoutINSA_7SwizzleILi3ELi4ELi3EEENSA_18smem_ptr_flag_bitsILi16EEENSW_INSB_IJSI_NSC_ILi8EEEEEENSB_IJSE_SI_EEEEEEEvEENS15_INSA_25SM100_TMA_2SM_LOAD_IM2COLENS17_INS18_ILi2ELi4ELi3EEES1B_NSW_INSB_IJSK_S1C_EEENSB_IJSE_SK_EEEEEEEvEEEENS_8epilogue10collective18CollectiveEpilogueINS1Q_23Sm100TmaWarpSpecializedILi3ELi2ELi32ELb1ELb0EEEJNSB_IJNSC_ILi128EEESJ_SL_EEENSB_IJNSW_IS1V_SE_EENSW_ISK_SE_EEEEESN_NSB_IJlNSB_IJSE_llEEESY_EEESN_S21_NS1Q_6fusion15FusionCallbacksIS1U_NS22_17LinearCombinationISN_fSN_fLNS_15FloatRoundStyleE2EEES1W_S1Z_JEEENSA_5SM1004TMEM4LOAD26SM100_TMEM_LOAD_32dp32b32xENSA_13SM90_TMA_LOADENS17_IS1J_S1B_NSW_INSB_IJS1C_SK_EEENSB_IJSK_SE_EEEEEEENSA_39AutoVectorizingCopyWithAssumedAlignmentILi128EEENSA_14SM90_TMA_STOREES2G_S2I_S2I_EEEvvEEEEvNT_6ParamsE:
	.zero		2944


//--------------------- SYMBOLS --------------------------

	.type		.nv.reservedSmem.offset0,@object
	.size		.nv.reservedSmem.offset0,0x4
	.type		.nv.reservedSmem.cap,@object
	.size		.nv.reservedSmem.cap,0x4
	.type		__assertfail,@function
